def matmul_kernel(
    a_ptr,
    b_ptr,
    c_ptr,
    M,
    N,
    K,
    stride_am,
    stride_ak,
    stride_bk,
    stride_bn,
    stride_cm,
    stride_cn,
    BLOCK_M: tl.constexpr,
    BLOCK_N: tl.constexpr,
    BLOCK_K: tl.constexpr,
    GROUP_M: tl.constexpr,
):
    pid = tl.program_id(axis=0)
    num_pid_m = tl.cdiv(M, BLOCK_M)
    num_pid_n = tl.cdiv(N, BLOCK_N)
    num_pid_in_group = GROUP_M * num_pid_n
    group_id = pid // num_pid_in_group
    first_pid_m = group_id * GROUP_M
    group_size_m = min(num_pid_m - first_pid_m, GROUP_M)
    pid_m = first_pid_m + ((pid % num_pid_in_group) % group_size_m)
    pid_n = (pid % num_pid_in_group) // group_size_m

    offs_am = (pid_m * BLOCK_M + tl.arange(0, BLOCK_M)) % M
    offs_bn = (pid_n * BLOCK_N + tl.arange(0, BLOCK_N)) % N
    offs_k = tl.arange(0, BLOCK_K)
    a_ptrs = a_ptr + offs_am[:, None] * stride_am + offs_k[None, :] * stride_ak
    b_ptrs = b_ptr + offs_k[:, None] * stride_bk + offs_bn[None, :] * stride_bn

    acc = tl.zeros((BLOCK_M, BLOCK_N), dtype=tl.float32)
    for kk in range(0, tl.cdiv(K, BLOCK_K)):
        a = tl.load(a_ptrs, mask=offs_k[None, :] < K - kk * BLOCK_K, other=0.0)
        b = tl.load(b_ptrs, mask=offs_k[:, None] < K - kk * BLOCK_K, other=0.0)
        acc = tl.dot(a, b, acc)
        a_ptrs += BLOCK_K * stride_ak
        b_ptrs += BLOCK_K * stride_bk

    c = acc.to(c_ptr.dtype.element_ty)
    offs_cm = pid_m * BLOCK_M + tl.arange(0, BLOCK_M)
    offs_cn = pid_n * BLOCK_N + tl.arange(0, BLOCK_N)
    c_ptrs = c_ptr + offs_cm[:, None] * stride_cm + offs_cn[None, :] * stride_cn
    mask = (offs_cm[:, None] < M) & (offs_cn[None, :] < N)
    tl.store(c_ptrs, c, mask=mask)

# config = {"BLOCK_K": 64, "BLOCK_M": 64, "BLOCK_N": 64, "GROUP_M": 8, "arch": "sm_100", "dtype": "fp16", "num_ctas": 1, "num_stages": 3, "num_warps": 2}
# arch = sm_100


// ===== COMPILED SASS (sm_100a) =====

	.target	sm_100a

	.elftype	@"ET_EXEC"


//--------------------- .note.nv.tkinfo           --------------------------
	.section	.note.nv.tkinfo,"",@"SHT_NOTE"
	.sectionflags	@"SHF_NOTE_NV_TKINFO"
	.tkinfo
        /*0018*/ 	.word	0x00000081
        /*0030*/ 	.string	""
        /*0030*/ 	.string	"ptxas-blackwell"
        /*0030*/ 	.string	"Cuda compilation tools, release 12.9, V12.9.86"
        /*0030*/ 	.string	"Build cuda_12.9.r12.9/compiler.36037853_0"
        /*0030*/ 	.string	"-v  -suppress-debug-info  -lineinfo  -arch sm_100a "



//--------------------- .note.nv.cuver            --------------------------
	.section	.note.nv.cuver,"",@"SHT_NOTE"
	.sectionflags	@"SHF_NOTE_NV_CUVER"
        /*0018*/ 	.short	0x0001
        /*001a*/ 	.short	0x0064
        /*001c*/ 	.short	0x0001
        /*001e*/ 	.short	0x0000
        /*0020*/ 	.short	0x0001
        /*0022*/ 	.short	0x0000


//--------------------- .nv.info                  --------------------------
	.section	.nv.info,"",@"SHT_CUDA_INFO"
	.align	4


	//----- nvinfo : EIATTR_REGCOUNT
	.align		4
        /*0000*/ 	.byte	0x04, 0x2f
        /*0002*/ 	.short	(.L_1 - .L_0)
	.align		4
.L_0:
        /*0004*/ 	.word	index@(matmul_kernel)
        /*0008*/ 	.word	0x000000ff


	//----- nvinfo : EIATTR_FRAME_SIZE
	.align		4
.L_1:
        /*000c*/ 	.byte	0x04, 0x11
        /*000e*/ 	.short	(.L_3 - .L_2)
	.align		4
.L_2:
        /*0010*/ 	.word	index@(matmul_kernel)
        /*0014*/ 	.word	0x00000108


	//----- nvinfo : EIATTR_MIN_STACK_SIZE
	.align		4
.L_3:
        /*0018*/ 	.byte	0x04, 0x12
        /*001a*/ 	.short	(.L_5 - .L_4)
	.align		4
.L_4:
        /*001c*/ 	.word	index@(matmul_kernel)
        /*0020*/ 	.word	0x00000108
.L_5:


//--------------------- .nv.info.matmul_kernel    --------------------------
	.section	.nv.info.matmul_kernel,"",@"SHT_CUDA_INFO"
	.sectionflags	@""
	.align	4


	//----- nvinfo : EIATTR_CUDA_API_VERSION
	.align		4
        /*0000*/ 	.byte	0x04, 0x37
        /*0002*/ 	.short	(.L_7 - .L_6)
.L_6:
        /*0004*/ 	.word	0x00000081


	//----- nvinfo : EIATTR_KPARAM_INFO
	.align		4
.L_7:
        /*0008*/ 	.byte	0x04, 0x17
        /*000a*/ 	.short	(.L_9 - .L_8)
.L_8:
        /*000c*/ 	.word	0x00000000
        /*0010*/ 	.short	0x000d
        /*0012*/ 	.short	0x0048
        /*0014*/ 	.byte	0x00, 0xf4, 0x21, 0x00


	//----- nvinfo : EIATTR_KPARAM_INFO
	.align		4
.L_9:
        /*0018*/ 	.byte	0x04, 0x17
        /*001a*/ 	.short	(.L_11 - .L_10)
.L_10:
        /*001c*/ 	.word	0x00000000
        /*0020*/ 	.short	0x000c
        /*0022*/ 	.short	0x0040
        /*0024*/ 	.byte	0x00, 0xf4, 0x21, 0x00


	//----- nvinfo : EIATTR_KPARAM_INFO
	.align		4
.L_11:
        /*0028*/ 	.byte	0x04, 0x17
        /*002a*/ 	.short	(.L_13 - .L_12)
.L_12:
        /*002c*/ 	.word	0x00000000
        /*0030*/ 	.short	0x000b
        /*0032*/ 	.short	0x0038
        /*0034*/ 	.byte	0x00, 0xf0, 0x11, 0x00


	//----- nvinfo : EIATTR_KPARAM_INFO
	.align		4
.L_13:
        /*0038*/ 	.byte	0x04, 0x17
        /*003a*/ 	.short	(.L_15 - .L_14)
.L_14:
        /*003c*/ 	.word	0x00000000
        /*0040*/ 	.short	0x000a
        /*0042*/ 	.short	0x0034
        /*0044*/ 	.byte	0x00, 0xf0, 0x11, 0x00


	//----- nvinfo : EIATTR_KPARAM_INFO
	.align		4
.L_15:
        /*0048*/ 	.byte	0x04, 0x17
        /*004a*/ 	.short	(.L_17 - .L_16)
.L_16:
        /*004c*/ 	.word	0x00000000
        /*0050*/ 	.short	0x0009
        /*0052*/ 	.short	0x0030
        /*0054*/ 	.byte	0x00, 0xf0, 0x11, 0x00


	//----- nvinfo : EIATTR_KPARAM_INFO
	.align		4
.L_17:
        /*0058*/ 	.byte	0x04, 0x17
        /*005a*/ 	.short	(.L_19 - .L_18)
.L_18:
        /*005c*/ 	.word	0x00000000
        /*0060*/ 	.short	0x0008
        /*0062*/ 	.short	0x002c
        /*0064*/ 	.byte	0x00, 0xf0, 0x11, 0x00


	//----- nvinfo : EIATTR_KPARAM_INFO
	.align		4
.L_19:
        /*0068*/ 	.byte	0x04, 0x17
        /*006a*/ 	.short	(.L_21 - .L_20)
.L_20:
        /*006c*/ 	.word	0x00000000
        /*0070*/ 	.short	0x0007
        /*0072*/ 	.short	0x0028
        /*0074*/ 	.byte	0x00, 0xf0, 0x11, 0x00


	//----- nvinfo : EIATTR_KPARAM_INFO
	.align		4
.L_21:
        /*0078*/ 	.byte	0x04, 0x17
        /*007a*/ 	.short	(.L_23 - .L_22)
.L_22:
        /*007c*/ 	.word	0x00000000
        /*0080*/ 	.short	0x0006
        /*0082*/ 	.short	0x0024
        /*0084*/ 	.byte	0x00, 0xf0, 0x11, 0x00


	//----- nvinfo : EIATTR_KPARAM_INFO
	.align		4
.L_23:
        /*0088*/ 	.byte	0x04, 0x17
        /*008a*/ 	.short	(.L_25 - .L_24)
.L_24:
        /*008c*/ 	.word	0x00000000
        /*0090*/ 	.short	0x0005
        /*0092*/ 	.short	0x0020
        /*0094*/ 	.byte	0x00, 0xf0, 0x11, 0x00


	//----- nvinfo : EIATTR_KPARAM_INFO
	.align		4
.L_25:
        /*0098*/ 	.byte	0x04, 0x17
        /*009a*/ 	.short	(.L_27 - .L_26)
.L_26:
        /*009c*/ 	.word	0x00000000
        /*00a0*/ 	.short	0x0004
        /*00a2*/ 	.short	0x001c
        /*00a4*/ 	.byte	0x00, 0xf0, 0x11, 0x00


	//----- nvinfo : EIATTR_KPARAM_INFO
	.align		4
.L_27:
        /*00a8*/ 	.byte	0x04, 0x17
        /*00aa*/ 	.short	(.L_29 - .L_28)
.L_28:
        /*00ac*/ 	.word	0x00000000
        /*00b0*/ 	.short	0x0003
        /*00b2*/ 	.short	0x0018
        /*00b4*/ 	.byte	0x00, 0xf0, 0x11, 0x00


	//----- nvinfo : EIATTR_KPARAM_INFO
	.align		4
.L_29:
        /*00b8*/ 	.byte	0x04, 0x17
        /*00ba*/ 	.short	(.L_31 - .L_30)
.L_30:
        /*00bc*/ 	.word	0x00000000
        /*00c0*/ 	.short	0x0002
        /*00c2*/ 	.short	0x0010
        /*00c4*/ 	.byte	0x00, 0xf4, 0x21, 0x00


	//----- nvinfo : EIATTR_KPARAM_INFO
	.align		4
.L_31:
        /*00c8*/ 	.byte	0x04, 0x17
        /*00ca*/ 	.short	(.L_33 - .L_32)
.L_32:
        /*00cc*/ 	.word	0x00000000
        /*00d0*/ 	.short	0x0001
        /*00d2*/ 	.short	0x0008
        /*00d4*/ 	.byte	0x00, 0xf4, 0x21, 0x00


	//----- nvinfo : EIATTR_KPARAM_INFO
	.align		4
.L_33:
        /*00d8*/ 	.byte	0x04, 0x17
        /*00da*/ 	.short	(.L_35 - .L_34)
.L_34:
        /*00dc*/ 	.word	0x00000000
        /*00e0*/ 	.short	0x0000
        /*00e2*/ 	.short	0x0000
        /*00e4*/ 	.byte	0x00, 0xf4, 0x21, 0x00


	//----- nvinfo : EIATTR_SPARSE_MMA_MASK
	.align		4
.L_35:
        /*00e8*/ 	.byte	0x03, 0x50
        /*00ea*/ 	.short	0x0000


	//----- nvinfo : EIATTR_MAXREG_COUNT
	.align		4
        /*00ec*/ 	.byte	0x03, 0x1b
        /*00ee*/ 	.short	0x00ff


	//----- nvinfo : EIATTR_NUM_BARRIERS
	.align		4
        /*00f0*/ 	.byte	0x02, 0x4c
        /*00f2*/ 	.byte	0x01
	.zero		1


	//----- nvinfo : EIATTR_ANNOTATIONS
	.align		4
        /*00f4*/ 	.byte	0x04, 0x55
        /*00f6*/ 	.short	(.L_37 - .L_36)


	//   ....[0]....
.L_36:
        /*00f8*/ 	.word	0x00000001
        /*00fc*/ 	.byte	0x50, 0x05, 0x00, 0x00, 0x01, 0x00, 0x00, 0x00, 0xc0, 0x09, 0x00, 0x00, 0x01, 0x00, 0x00, 0x00
        /* <DEDUP_REMOVED lines=99> */
        /*073c*/ 	.byte	0xd0, 0xa0, 0x00, 0x00


	//----- nvinfo : EIATTR_VRC_CTA_INIT_COUNT
	.align		4
.L_37:
        /*0740*/ 	.byte	0x02, 0x4a
	.zero		1
	.zero		1


	//----- nvinfo : EIATTR_EXIT_INSTR_OFFSETS
	.align		4
        /*0744*/ 	.byte	0x04, 0x1c
        /*0746*/ 	.short	(.L_39 - .L_38)


	//   ....[0]....
.L_38:
        /*0748*/ 	.word	0x0000bd00


	//   ....[1]....
        /*074c*/ 	.word	0x0000bd30


	//----- nvinfo : EIATTR_REQNTID
	.align		4
.L_39:
        /*0750*/ 	.byte	0x04, 0x10
        /*0752*/ 	.short	(.L_41 - .L_40)
.L_40:
        /*0754*/ 	.word	0x00000040
        /*0758*/ 	.word	0x00000001
        /*075c*/ 	.word	0x00000001


	//----- nvinfo : EIATTR_CBANK_PARAM_SIZE
	.align		4
.L_41:
        /*0760*/ 	.byte	0x03, 0x19
        /*0762*/ 	.short	0x0050


	//----- nvinfo : EIATTR_PARAM_CBANK
	.align		4
        /*0764*/ 	.byte	0x04, 0x0a
        /*0766*/ 	.short	(.L_43 - .L_42)
	.align		4
.L_42:
        /*0768*/ 	.word	index@(.nv.constant0.matmul_kernel)
        /*076c*/ 	.short	0x0380
        /*076e*/ 	.short	0x0050


	//----- nvinfo : EIATTR_SW_WAR
	.align		4
.L_43:
        /*0770*/ 	.byte	0x04, 0x36
        /*0772*/ 	.short	(.L_45 - .L_44)
.L_44:
        /*0774*/ 	.word	0x00000008
.L_45:


//--------------------- .nv.compat                --------------------------
	.section	.nv.compat,"",@"SHT_CUDA_COMPAT_INFO"
	.align	4
        /*0000*/ 	.byte	0x02, 0x02, 0x01, 0x00, 0x02, 0x05, 0x05, 0x00, 0x02, 0x03, 0x00, 0x00, 0x02, 0x06, 0x01, 0x00


//--------------------- .nv.callgraph             --------------------------
	.section	.nv.callgraph,"",@"SHT_CUDA_CALLGRAPH"
	.align	4
	.sectionentsize	8
	.align		4
        /*0000*/ 	.word	0x00000000
	.align		4
        /*0004*/ 	.word	0xffffffff
	.align		4
        /*0008*/ 	.word	0x00000000
	.align		4
        /*000c*/ 	.word	0xfffffffe
	.align		4
        /*0010*/ 	.word	0x00000000
	.align		4
        /*0014*/ 	.word	0xfffffffd
	.align		4
        /*0018*/ 	.word	0x00000000
	.align		4
        /*001c*/ 	.word	0xfffffffc


//--------------------- .text.matmul_kernel       --------------------------
	.section	.text.matmul_kernel,"ax",@progbits
	.align	128
        .global         matmul_kernel
        .type           matmul_kernel,@function
        .size           matmul_kernel,(.L_x_4 - matmul_kernel)
        .other          matmul_kernel,@"STO_CUDA_ENTRY STV_DEFAULT"
matmul_kernel:
.text.matmul_kernel:
[----:B------:R-:W0:Y:S08]  /*0000*/  LDC R1, c[0x0][0x37c] ;  /* 0x0000df00ff017b82 */ /* 0x000e300000000800 */
[----:B------:R-:W1:Y:S01]  /*0010*/  LDC.64 R46, c[0x0][0x398] ;  /* 0x0000e600ff2e7b82 */ /* 0x000e620000000a00 */
[----:B------:R-:W2:Y:S01]  /*0020*/  S2R R5, SR_CTAID.X ;  /* 0x0000000000057919 */ /* 0x000ea20000002500 */
[----:B------:R-:W3:Y:S01]  /*0030*/  LDCU UR4, c[0x0][0x3a0] ;  /* 0x00007400ff0477ac */ /* 0x000ee20008000800 */
[----:B0-----:R-:W-:Y:S01]  /*0040*/  VIADD R1, R1, 0xfffffef8 ;  /* 0xfffffef801017836 */ /* 0x001fe20000000000 */
[----:B------:R-:W0:Y:S01]  /*0050*/  LDCU UR5, c[0x0][0x3a0] ;  /* 0x00007400ff0577ac */ /* 0x000e220008000800 */
[----:B------:R-:W4:Y:S01]  /*0060*/  LDCU.64 UR10, c[0x0][0x358] ;  /* 0x00006b00ff0a77ac */ /* 0x000f220008000a00 */
[----:B---3--:R-:W-:Y:S01]  /*0070*/  UIADD3 UR4, UPT, UPT, UR4, 0x3f, URZ ;  /* 0x0000003f04047890 */ /* 0x008fe2000fffe0ff */
[----:B-1----:R-:W-:-:S03]  /*0080*/  VIADD R0, R47, 0x3f ;  /* 0x0000003f2f007836 */ /* 0x002fc60000000000 */
[----:B------:R-:W-:Y:S02]  /*0090*/  UISETP.GT.AND UP0, UPT, UR4, 0x3f, UPT ;  /* 0x0000003f0400788c */ /* 0x000fe4000bf04270 */
[----:B------:R-:W-:-:S04]  /*00a0*/  SHF.R.S32.HI R3, RZ, 0x1f, R0 ;  /* 0x0000001fff037819 */ /* 0x000fc80000011400 */
[----:B------:R-:W-:Y:S02]  /*00b0*/  LEA.HI R3, R3, R0, RZ, 0x6 ;  /* 0x0000000003037211 */ /* 0x000fe400078f30ff */
[----:B--2---:R-:W-:Y:S02]  /*00c0*/  IABS R8, R5 ;  /* 0x0000000500087213 */ /* 0x004fe40000000000 */
[----:B------:R-:W-:-:S05]  /*00d0*/  SHF.R.S32.HI R3, RZ, 0x6, R3 ;  /* 0x00000006ff037819 */ /* 0x000fca0000011403 */
[----:B------:R-:W-:-:S05]  /*00e0*/  IMAD.SHL.U32 R4, R3, 0x8, RZ ;  /* 0x0000000803047824 */ /* 0x000fca00078e00ff */
[-C--:B------:R-:W-:Y:S02]  /*00f0*/  IABS R7, R4.reuse ;  /* 0x0000000400077213 */ /* 0x080fe40000000000 */
[----:B------:R-:W-:Y:S02]  /*0100*/  IABS R10, R4 ;  /* 0x00000004000a7213 */ /* 0x000fe40000000000 */
[----:B------:R-:W1:Y:S08]  /*0110*/  I2F.RP R0, R7 ;  /* 0x0000000700007306 */ /* 0x000e700000209400 */
[----:B-1----:R-:W1:Y:S02]  /*0120*/  MUFU.RCP R0, R0 ;  /* 0x0000000000007308 */ /* 0x002e640000001000 */
[----:B-1----:R-:W-:-:S02]  /*0130*/  VIADD R2, R0, 0xffffffe ;  /* 0x0ffffffe00027836 */ /* 0x002fc40000000000 */
[----:B------:R-:W-:-:S04]  /*0140*/  IMAD.MOV R0, RZ, RZ, -R10 ;  /* 0x000000ffff007224 */ /* 0x000fc800078e0a0a */
[----:B------:R1:W2:Y:S02]  /*0150*/  F2I.FTZ.U32.TRUNC.NTZ R3, R2 ;  /* 0x0000000200037305 */ /* 0x0002a4000021f000 */
[----:B-1----:R-:W-:Y:S02]  /*0160*/  IMAD.MOV.U32 R2, RZ, RZ, RZ ;  /* 0x000000ffff027224 */ /* 0x002fe400078e00ff */
[----:B--2---:R-:W-:-:S04]  /*0170*/  IMAD.MOV R6, RZ, RZ, -R3 ;  /* 0x000000ffff067224 */ /* 0x004fc800078e0a03 */
[----:B------:R-:W-:Y:S02]  /*0180*/  IMAD R9, R6, R7, RZ ;  /* 0x0000000706097224 */ /* 0x000fe400078e02ff */
[----:B------:R-:W-:Y:S02]  /*0190*/  IMAD.MOV.U32 R6, RZ, RZ, R8 ;  /* 0x000000ffff067224 */ /* 0x000fe400078e0008 */
[----:B------:R-:W-:-:S06]  /*01a0*/  IMAD.HI.U32 R3, R3, R9, R2 ;  /* 0x0000000903037227 */ /* 0x000fcc00078e0002 */
[----:B------:R-:W-:-:S04]  /*01b0*/  IMAD.HI.U32 R3, R3, R6, RZ ;  /* 0x0000000603037227 */ /* 0x000fc800078e00ff */
[----:B------:R-:W-:-:S05]  /*01c0*/  IMAD R0, R3, R0, R6 ;  /* 0x0000000003007224 */ /* 0x000fca00078e0206 */
[----:B------:R-:W-:-:S13]  /*01d0*/  ISETP.GT.U32.AND P1, PT, R7, R0, PT ;  /* 0x000000000700720c */ /* 0x000fda0003f24070 */
[----:B------:R-:W-:Y:S02]  /*01e0*/  @!P1 IMAD.IADD R0, R0, 0x1, -R7 ;  /* 0x0000000100009824 */ /* 0x000fe400078e0a07 */
[----:B------:R-:W-:Y:S01]  /*01f0*/  @!P1 VIADD R3, R3, 0x1 ;  /* 0x0000000103039836 */ /* 0x000fe20000000000 */
[----:B------:R-:W-:Y:S02]  /*0200*/  ISETP.NE.AND P1, PT, R4, RZ, PT ;  /* 0x000000ff0400720c */ /* 0x000fe40003f25270 */
[----:B------:R-:W-:Y:S02]  /*0210*/  ISETP.GE.U32.AND P0, PT, R0, R7, PT ;  /* 0x000000070000720c */ /* 0x000fe40003f06070 */
[----:B------:R-:W-:-:S04]  /*0220*/  LOP3.LUT R0, R5, R4, RZ, 0x3c, !PT ;  /* 0x0000000405007212 */ /* 0x000fc800078e3cff */
[----:B------:R-:W-:Y:S01]  /*0230*/  ISETP.GE.AND P2, PT, R0, RZ, PT ;  /* 0x000000ff0000720c */ /* 0x000fe20003f46270 */
[----:B------:R-:W-:-:S06]  /*0240*/  VIADD R0, R46, 0x3f ;  /* 0x0000003f2e007836 */ /* 0x000fcc0000000000 */
[----:B------:R-:W-:-:S04]  /*0250*/  @P0 VIADD R3, R3, 0x1 ;  /* 0x0000000103030836 */ /* 0x000fc80000000000 */
[----:B------:R-:W-:Y:S01]  /*0260*/  IMAD.MOV.U32 R2, RZ, RZ, R3 ;  /* 0x000000ffff027224 */ /* 0x000fe200078e0003 */
[----:B------:R-:W-:-:S03]  /*0270*/  SHF.R.S32.HI R3, RZ, 0x1f, R0 ;  /* 0x0000001fff037819 */ /* 0x000fc60000011400 */
[----:B------:R-:W-:Y:S01]  /*0280*/  @!P2 IMAD.MOV R2, RZ, RZ, -R2 ;  /* 0x000000ffff02a224 */ /* 0x000fe200078e0a02 */
[----:B------:R-:W-:Y:S02]  /*0290*/  @!P1 LOP3.LUT R2, RZ, R4, RZ, 0x33, !PT ;  /* 0x00000004ff029212 */ /* 0x000fe400078e33ff */
[----:B------:R-:W-:-:S03]  /*02a0*/  LEA.HI R3, R3, R0, RZ, 0x6 ;  /* 0x0000000003037211 */ /* 0x000fc600078f30ff */
[----:B------:R-:W-:Y:S02]  /*02b0*/  IMAD.SHL.U32 R6, R2, 0x8, RZ ;  /* 0x0000000802067824 */ /* 0x000fe400078e00ff */
[----:B------:R-:W-:-:S03]  /*02c0*/  IMAD.MOV R2, RZ, RZ, -R2 ;  /* 0x000000ffff027224 */ /* 0x000fc600078e0a02 */
[----:B------:R-:W-:Y:S01]  /*02d0*/  LEA.HI.SX32 R3, R3, -R6, 0x1a ;  /* 0x8000000603037211 */ /* 0x000fe200078fd2ff */
[----:B------:R-:W-:-:S03]  /*02e0*/  IMAD R4, R4, R2, R5 ;  /* 0x0000000204047224 */ /* 0x000fc600078e0205 */
[----:B------:R-:W-:Y:S02]  /*02f0*/  VIMNMX R11, PT, PT, R3, 0x8, PT ;  /* 0x00000008030b7848 */ /* 0x000fe40003fe0100 */
[----:B------:R-:W-:Y:S02]  /*0300*/  IABS R9, R4 ;  /* 0x0000000400097213 */ /* 0x000fe40000000000 */
[----:B------:R-:W-:-:S04]  /*0310*/  IABS R7, R11 ;  /* 0x0000000b00077213 */ /* 0x000fc80000000000 */
[----:B------:R-:W1:Y:S08]  /*0320*/  I2F.RP R0, R7 ;  /* 0x0000000700007306 */ /* 0x000e700000209400 */
[----:B-1----:R-:W1:Y:S02]  /*0330*/  MUFU.RCP R0, R0 ;  /* 0x0000000000007308 */ /* 0x002e640000001000 */
[----:B-1----:R-:W-:-:S06]  /*0340*/  VIADD R3, R0, 0xffffffe ;  /* 0x0ffffffe00037836 */ /* 0x002fcc0000000000 */
[----:B------:R-:W1:Y:S02]  /*0350*/  F2I.FTZ.U32.TRUNC.NTZ R3, R3 ;  /* 0x0000000300037305 */ /* 0x000e64000021f000 */
[----:B-1----:R-:W-:-:S04]  /*0360*/  IMAD.MOV R8, RZ, RZ, -R3 ;  /* 0x000000ffff087224 */ /* 0x002fc800078e0a03 */
[----:B------:R-:W-:Y:S01]  /*0370*/  IMAD.MOV.U32 R2, RZ, RZ, R8 ;  /* 0x000000ffff027224 */ /* 0x000fe200078e0008 */
[----:B------:R-:W-:-:S03]  /*0380*/  IABS R8, R11 ;  /* 0x0000000b00087213 */ /* 0x000fc60000000000 */
[----:B------:R-:W-:Y:S02]  /*0390*/  IMAD R5, R2, R7, RZ ;  /* 0x0000000702057224 */ /* 0x000fe400078e02ff */
[----:B------:R-:W-:Y:S02]  /*03a0*/  IMAD.MOV.U32 R2, RZ, RZ, RZ ;  /* 0x000000ffff027224 */ /* 0x000fe400078e00ff */
[----:B------:R-:W-:Y:S02]  /*03b0*/  IMAD.MOV R0, RZ, RZ, -R8 ;  /* 0x000000ffff007224 */ /* 0x000fe400078e0a08 */
[----:B------:R-:W-:Y:S01]  /*03c0*/  IMAD.HI.U32 R2, R3, R5, R2 ;  /* 0x0000000503027227 */ /* 0x000fe200078e0002 */
[----:B------:R-:W1:Y:S05]  /*03d0*/  S2R R8, SR_TID.X ;  /* 0x0000000000087919 */ /* 0x000e6a0000002100 */
[----:B------:R-:W-:-:S04]  /*03e0*/  IMAD.HI.U32 R2, R2, R9, RZ ;  /* 0x0000000902027227 */ /* 0x000fc800078e00ff */
[----:B------:R-:W-:Y:S02]  /*03f0*/  IMAD R0, R2, R0, R9 ;  /* 0x0000000002007224 */ /* 0x000fe400078e0209 */
[----:B0-----:R-:W-:-:S03]  /*0400*/  IMAD.U32 R9, RZ, RZ, UR5 ;  /* 0x00000005ff097e24 */ /* 0x001fc6000f8e00ff */
[----:B------:R-:W-:-:S13]  /*0410*/  ISETP.GT.U32.AND P1, PT, R7, R0, PT ;  /* 0x000000000700720c */ /* 0x000fda0003f24070 */
[----:B------:R-:W-:Y:S02]  /*0420*/  @!P1 IMAD.IADD R0, R0, 0x1, -R7 ;  /* 0x0000000100009824 */ /* 0x000fe400078e0a07 */
[----:B------:R-:W-:Y:S01]  /*0430*/  @!P1 VIADD R2, R2, 0x1 ;  /* 0x0000000102029836 */ /* 0x000fe20000000000 */
[----:B------:R-:W-:Y:S02]  /*0440*/  ISETP.NE.AND P1, PT, R11, RZ, PT ;  /* 0x000000ff0b00720c */ /* 0x000fe40003f25270 */
[----:B------:R-:W-:Y:S02]  /*0450*/  ISETP.GE.U32.AND P0, PT, R0, R7, PT ;  /* 0x000000070000720c */ /* 0x000fe40003f06070 */
[----:B------:R-:W-:Y:S02]  /*0460*/  LOP3.LUT R0, R4, R11, RZ, 0x3c, !PT ;  /* 0x0000000b04007212 */ /* 0x000fe400078e3cff */
[----:B-1----:R-:W-:Y:S02]  /*0470*/  LOP3.LUT R116, R8, 0x3f, RZ, 0xc0, !PT ;  /* 0x0000003f08747812 */ /* 0x002fe400078ec0ff */
[----:B------:R-:W-:-:S07]  /*0480*/  ISETP.GE.AND P2, PT, R0, RZ, PT ;  /* 0x000000ff0000720c */ /* 0x000fce0003f46270 */
[----:B------:R-:W-:-:S06]  /*0490*/  @P0 IADD3 R2, PT, PT, R2, 0x1, RZ ;  /* 0x0000000102020810 */ /* 0x000fcc0007ffe0ff */
[----:B------:R-:W-:Y:S01]  /*04a0*/  @!P2 IMAD.MOV R2, RZ, RZ, -R2 ;  /* 0x000000ffff02a224 */ /* 0x000fe200078e0a02 */
[----:B------:R-:W-:-:S05]  /*04b0*/  @!P1 LOP3.LUT R2, RZ, R11, RZ, 0x33, !PT ;  /* 0x0000000bff029212 */ /* 0x000fca00078e33ff */
[----:B------:R-:W-:-:S04]  /*04c0*/  IMAD.MOV R0, RZ, RZ, -R2 ;  /* 0x000000ffff007224 */ /* 0x000fc800078e0a02 */
[----:B------:R-:W-:-:S04]  /*04d0*/  IMAD R0, R11, R0, R4 ;  /* 0x000000000b007224 */ /* 0x000fc800078e0204 */
[----:B------:R-:W-:Y:S02]  /*04e0*/  IMAD.IADD R3, R6, 0x1, R0 ;  /* 0x0000000106037824 */ /* 0x000fe400078e0200 */
[----:B------:R-:W-:-:S03]  /*04f0*/  IMAD.SHL.U32 R0, R2, 0x40, RZ ;  /* 0x0000004002007824 */ /* 0x000fc600078e00ff */
[----:B------:R-:W-:Y:S01]  /*0500*/  LEA R67, R3, R116, 0x6 ;  /* 0x0000007403437211 */ /* 0x000fe200078e30ff */
[C---:B------:R-:W-:Y:S01]  /*0510*/  VIADD R54, R0.reuse, 0x1 ;  /* 0x0000000100367836 */ /* 0x040fe20000000000 */
[C---:B------:R-:W-:Y:S01]  /*0520*/  IADD3 R77, PT, PT, R0.reuse, 0x12, RZ ;  /* 0x00000012004d7810 */ /* 0x040fe20007ffe0ff */
[C---:B------:R-:W-:Y:S01]  /*0530*/  VIADD R62, R0.reuse, 0x2 ;  /* 0x00000002003e7836 */ /* 0x040fe20000000000 */
[C---:B------:R-:W-:Y:S01]  /*0540*/  IADD3 R35, PT, PT, R0.reuse, 0x29, RZ ;  /* 0x0000002900237810 */ /* 0x040fe20007ffe0ff */
[----:B------:R0:W-:Y:S01]  /*0550*/  STL [R1+0xbc], R67 ;  /* 0x0000bc4301007387 */ /* 0x0001e20000100800 */
[C---:B------:R-:W-:Y:S02]  /*0560*/  VIADD R56, R0.reuse, 0x3 ;  /* 0x0000000300387836 */ /* 0x040fe40000000000 */
[C---:B------:R-:W-:Y:S02]  /*0570*/  VIADD R58, R0.reuse, 0x4 ;  /* 0x00000004003a7836 */ /* 0x040fe40000000000 */
[----:B------:R-:W-:-:S02]  /*0580*/  VIADD R64, R0, 0x5 ;  /* 0x0000000500407836 */ /* 0x000fc40000000000 */
[C---:B------:R-:W-:Y:S02]  /*0590*/  VIADD R60, R0.reuse, 0x6 ;  /* 0x00000006003c7836 */ /* 0x040fe40000000000 */
[C---:B------:R-:W-:Y:S02]  /*05a0*/  VIADD R68, R0.reuse, 0x7 ;  /* 0x0000000700447836 */ /* 0x040fe40000000000 */
[C---:B------:R-:W-:Y:S02]  /*05b0*/  VIADD R66, R0.reuse, 0x8 ;  /* 0x0000000800427836 */ /* 0x040fe40000000000 */
        /* <DEDUP_REMOVED lines=52> */
[----:B------:R-:W-:Y:S01]  /*0900*/  VIADD R28, R0, 0x3f ;  /* 0x0000003f001c7836 */ /* 0x000fe20000000000 */
[----:B0---4-:R-:W-:Y:S06]  /*0910*/  BRA.U UP0, `(.L_x_0) ;  /* 0x0000000100507547 */ /* 0x011fec000b800000 */
[----:B------:R-:W-:Y:S01]  /*0920*/  IMAD.SHL.U32 R8, R8, 0x20, RZ ;  /* 0x0000002008087824 */ /* 0x000fe200078e00ff */
[----:B------:R-:W-:Y:S02]  /*0930*/  CS2R R60, SRZ ;  /* 0x00000000003c7805 */ /* 0x000fe4000001ff00 */
[----:B------:R-:W-:Y:S02]  /*0940*/  CS2R R62, SRZ ;  /* 0x00000000003e7805 */ /* 0x000fe4000001ff00 */
[----:B------:R-:W-:Y:S02]  /*0950*/  CS2R R84, SRZ ;  /* 0x0000000000547805 */ /* 0x000fe4000001ff00 */
[----:B------:R-:W-:Y:S02]  /*0960*/  CS2R R86, SRZ ;  /* 0x0000000000567805 */ /* 0x000fe4000001ff00 */
[----:B------:R-:W-:Y:S02]  /*0970*/  LOP3.LUT R2, R8, 0x400, RZ, 0xc0, !PT ;  /* 0x0000040008027812 */ /* 0x000fe400078ec0ff */
[----:B------:R-:W-:-:S02]  /*0980*/  CS2R R68, SRZ ;  /* 0x0000000000447805 */ /* 0x000fc4000001ff00 */
[----:B------:R-:W-:Y:S02]  /*0990*/  CS2R R70, SRZ ;  /* 0x0000000000467805 */ /* 0x000fe4000001ff00 */
[----:B------:R-:W-:Y:S02]  /*09a0*/  CS2R R96, SRZ ;  /* 0x0000000000607805 */ /* 0x000fe4000001ff00 */
[----:B------:R-:W-:Y:S01]  /*09b0*/  CS2R R98, SRZ ;  /* 0x0000000000627805 */ /* 0x000fe2000001ff00 */
[----:B------:R0:W-:Y:S01]  /*09c0*/  STL [R1+0xc0], R2 ;  /* 0x0000c00201007387 */ /* 0x0001e20000100800 */
[----:B------:R-:W-:Y:S02]  /*09d0*/  CS2R R72, SRZ ;  /* 0x0000000000487805 */ /* 0x000fe4000001ff00 */
[----:B------:R-:W-:Y:S02]  /*09e0*/  CS2R R74, SRZ ;  /* 0x00000000004a7805 */ /* 0x000fe4000001ff00 */
[----:B------:R-:W-:-:S02]  /*09f0*/  CS2R R104, SRZ ;  /* 0x0000000000687805 */ /* 0x000fc4000001ff00 */
[----:B------:R-:W-:Y:S02]  /*0a00*/  CS2R R106, SRZ ;  /* 0x00000000006a7805 */ /* 0x000fe4000001ff00 */
[----:B------:R-:W-:Y:S02]  /*0a10*/  CS2R R76, SRZ ;  /* 0x00000000004c7805 */ /* 0x000fe4000001ff00 */
[----:B------:R-:W-:Y:S02]  /*0a20*/  CS2R R78, SRZ ;  /* 0x00000000004e7805 */ /* 0x000fe4000001ff00 */
[----:B------:R-:W-:Y:S02]  /*0a30*/  CS2R R108, SRZ ;  /* 0x00000000006c7805 */ /* 0x000fe4000001ff00 */
[----:B------:R-:W-:Y:S01]  /*0a40*/  CS2R R110, SRZ ;  /* 0x00000000006e7805 */ /* 0x000fe2000001ff00 */
[----:B0-----:R-:W-:Y:S06]  /*0a50*/  BRA `(.L_x_1) ;  /* 0x0000009400887947 */ /* 0x001fec0003800000 */
.L_x_0:
[----:B------:R-:W-:Y:S01]  /*0a60*/  IABS R11, R46 ;  /* 0x0000002e000b7213 */ /* 0x000fe20000000000 */
[----:B------:R-:W0:Y:S01]  /*0a70*/  LDCU UR7, c[0x0][0x3b0] ;  /* 0x00007600ff0777ac */ /* 0x000e220008000800 */
[----:B------:R-:W-:Y:S01]  /*0a80*/  IABS R2, R47 ;  /* 0x0000002f00027213 */ /* 0x000fe20000000000 */
[----:B------:R-:W-:Y:S01]  /*0a90*/  IMAD.SHL.U32 R8, R8, 0x20, RZ ;  /* 0x0000002008087824 */ /* 0x000fe200078e00ff */
[----:B------:R-:W1:Y:S01]  /*0aa0*/  I2F.RP R3, R11 ;  /* 0x0000000b00037306 */ /* 0x000e620000209400 */
[----:B------:R-:W-:Y:S01]  /*0ab0*/  ISETP.GE.AND P4, PT, R67, RZ, PT ;  /* 0x000000ff4300720c */ /* 0x000fe20003f86270 */
[----:B------:R-:W2:Y:S01]  /*0ac0*/  LDCU UR5, c[0x0][0x3a4] ;  /* 0x00007480ff0577ac */ /* 0x000ea20008000800 */
[----:B------:R-:W-:Y:S02]  /*0ad0*/  ISETP.GE.AND P2, PT, R28, RZ, PT ;  /* 0x000000ff1c00720c */ /* 0x000fe40003f46270 */
[----:B------:R-:W-:Y:S02]  /*0ae0*/  CS2R R112, SRZ ;  /* 0x0000000000707805 */ /* 0x000fe4000001ff00 */
[----:B------:R-:W-:Y:S01]  /*0af0*/  ISETP.GE.AND P6, PT, R22, RZ, PT ;  /* 0x000000ff1600720c */ /* 0x000fe20003fc6270 */
[----:B------:R-:W3:Y:S01]  /*0b00*/  LDCU.64 UR8, c[0x0][0x380] ;  /* 0x00007000ff0877ac */ /* 0x000ee20008000a00 */
[----:B------:R-:W-:Y:S01]  /*0b10*/  IABS R69, R76 ;  /* 0x0000004c00457213 */ /* 0x000fe20000000000 */
[----:B------:R-:W4:Y:S01]  /*0b20*/  I2F.RP R10, R2 ;  /* 0x00000002000a7306 */ /* 0x000f220000209400 */
[----:B------:R-:W-:Y:S01]  /*0b30*/  IABS R85, R66 ;  /* 0x0000004200557213 */ /* 0x000fe20000000000 */
[----:B------:R-:W5:Y:S01]  /*0b40*/  LDCU UR6, c[0x0][0x3a8] ;  /* 0x00007500ff0677ac */ /* 0x000f620008000800 */
[----:B------:R-:W-:-:S02]  /*0b50*/  IABS R83, R70 ;  /* 0x0000004600537213 */ /* 0x000fc40000000000 */
[----:B------:R-:W-:Y:S02]  /*0b60*/  CS2R R114, SRZ ;  /* 0x0000000000727805 */ /* 0x000fe4000001ff00 */
[----:B------:R-:W-:Y:S02]  /*0b70*/  IABS R87, R68 ;  /* 0x0000004400577213 */ /* 0x000fe40000000000 */
[----:B------:R-:W-:Y:S02]  /*0b80*/  CS2R R120, SRZ ;  /* 0x0000000000787805 */ /* 0x000fe4000001ff00 */
[----:B------:R-:W-:Y:S01]  /*0b90*/  IABS R89, R60 ;  /* 0x0000003c00597213 */ /* 0x000fe20000000000 */
[----:B-1----:R-:W1:Y:S01]  /*0ba0*/  MUFU.RCP R3, R3 ;  /* 0x0000000300037308 */ /* 0x002e620000001000 */
[----:B------:R-:W-:Y:S02]  /*0bb0*/  IABS R91, R64 ;  /* 0x00000040005b7213 */ /* 0x000fe40000000000 */
[----:B------:R-:W-:-:S02]  /*0bc0*/  CS2R R122, SRZ ;  /* 0x00000000007a7805 */ /* 0x000fc4000001ff00 */
[----:B------:R-:W-:Y:S02]  /*0bd0*/  IABS R93, R58 ;  /* 0x0000003a005d7213 */ /* 0x000fe40000000000 */
[----:B------:R-:W-:Y:S02]  /*0be0*/  CS2R R124, SRZ ;  /* 0x00000000007c7805 */ /* 0x000fe4000001ff00 */
[----:B------:R-:W-:Y:S02]  /*0bf0*/  IABS R97, R62 ;  /* 0x0000003e00617213 */ /* 0x000fe40000000000 */
[----:B------:R-:W-:Y:S02]  /*0c00*/  CS2R R126, SRZ ;  /* 0x00000000007e7805 */ /* 0x000fe4000001ff00 */
[----:B------:R-:W-:Y:S01]  /*0c10*/  IABS R95, R56 ;  /* 0x00000038005f7213 */ /* 0x000fe20000000000 */
[----:B----4-:R-:W4:Y:S01]  /*0c20*/  MUFU.RCP R10, R10 ;  /* 0x0000000a000a7308 */ /* 0x010f220000001000 */
[----:B------:R-:W-:-:S02]  /*0c30*/  IABS R99, R54 ;  /* 0x0000003600637213 */ /* 0x000fc40000000000 */
[----:B------:R-:W-:Y:S02]  /*0c40*/  CS2R R100, SRZ ;  /* 0x0000000000647805 */ /* 0x000fe4000001ff00 */
[----:B------:R-:W-:Y:S02]  /*0c50*/  CS2R R102, SRZ ;  /* 0x0000000000667805 */ /* 0x000fe4000001ff00 */
[----:B------:R-:W-:Y:S02]  /*0c60*/  CS2R R104, SRZ ;  /* 0x0000000000687805 */ /* 0x000fe4000001ff00 */
[----:B------:R-:W-:Y:S02]  /*0c70*/  CS2R R106, SRZ ;  /* 0x00000000006a7805 */ /* 0x000fe4000001ff00 */
[----:B------:R-:W-:Y:S02]  /*0c80*/  CS2R R108, SRZ ;  /* 0x00000000006c7805 */ /* 0x000fe4000001ff00 */
[----:B------:R-:W-:Y:S01]  /*0c90*/  CS2R R110, SRZ ;  /* 0x00000000006e7805 */ /* 0x000fe2000001ff00 */
[----:B-----5:R-:W-:Y:S01]  /*0ca0*/  UIMAD UR12, UR6, 0x3a, URZ ;  /* 0x0000003a060c78a4 */ /* 0x020fe2000f8e02ff */
[----:B-1----:R-:W-:Y:S01]  /*0cb0*/  VIADD R4, R3, 0xffffffe ;  /* 0x0ffffffe03047836 */ /* 0x002fe20000000000 */
[----:B------:R-:W-:-:S02]  /*0cc0*/  UIMAD UR13, UR6, 0x39, URZ ;  /* 0x00000039060d78a4 */ /* 0x000fc4000f8e02ff */
[----:B------:R-:W-:Y:S01]  /*0cd0*/  UIMAD UR14, UR6, 0x38, URZ ;  /* 0x00000038060e78a4 */ /* 0x000fe2000f8e02ff */
[----:B------:R1:W5:Y:S01]  /*0ce0*/  F2I.FTZ.U32.TRUNC.NTZ R5, R4 ;  /* 0x0000000400057305 */ /* 0x000362000021f000 */
[----:B------:R-:W-:Y:S02]  /*0cf0*/  UIMAD UR15, UR6, 0x37, URZ ;  /* 0x00000037060f78a4 */ /* 0x000fe4000f8e02ff */
[----:B------:R-:W-:Y:S01]  /*0d00*/  UIMAD UR16, UR6, 0x36, URZ ;  /* 0x00000036061078a4 */ /* 0x000fe2000f8e02ff */
[----:B----4-:R-:W-:Y:S01]  /*0d10*/  VIADD R6, R10, 0xffffffe ;  /* 0x0ffffffe0a067836 */ /* 0x010fe20000000000 */
[----:B------:R-:W-:Y:S01]  /*0d20*/  IABS R10, R22 ;  /* 0x00000016000a7213 */ /* 0x000fe20000000000 */
[----:B------:R-:W-:Y:S01]  /*0d30*/  UIMAD UR17, UR6, 0x35, URZ ;  /* 0x00000035061178a4 */ /* 0x000fe2000f8e02ff */
[----:B------:R-:W-:Y:S01]  /*0d40*/  IABS R22, R24 ;  /* 0x0000001800167213 */ /* 0x000fe20000000000 */
[----:B------:R4:W0:Y:S01]  /*0d50*/  F2I.FTZ.U32.TRUNC.NTZ R7, R6 ;  /* 0x0000000600077305 */ /* 0x000822000021f000 */
[----:B-1----:R-:W-:Y:S01]  /*0d60*/  IMAD.MOV.U32 R4, RZ, RZ, RZ ;  /* 0x000000ffff047224 */ /* 0x002fe200078e00ff */
[----:B------:R-:W-:-:S02]  /*0d70*/  UIMAD UR18, UR6, 0x34, URZ ;  /* 0x00000034061278a4 */ /* 0x000fc4000f8e02ff */
[----:B------:R-:W-:Y:S02]  /*0d80*/  UIMAD UR19, UR6, 0x33, URZ ;  /* 0x00000033061378a4 */ /* 0x000fe4000f8e02ff */
[----:B------:R-:W-:Y:S01]  /*0d90*/  UIMAD UR20, UR6, 0x32, URZ ;  /* 0x00000032061478a4 */ /* 0x000fe2000f8e02ff */
[--C-:B-----5:R-:W-:Y:S01]  /*0da0*/  IMAD.MOV R16, RZ, RZ, -R5.reuse ;  /* 0x000000ffff107224 */ /* 0x120fe200078e0a05 */
[----:B------:R-:W-:Y:S01]  /*0db0*/  UIMAD UR21, UR6, 0x31, URZ ;  /* 0x00000031061578a4 */ /* 0x000fe2000f8e02ff */
[----:B----4-:R-:W-:Y:S01]  /*0dc0*/  IMAD.MOV.U32 R6, RZ, RZ, RZ ;  /* 0x000000ffff067224 */ /* 0x010fe200078e00ff */
[----:B------:R-:W-:Y:S01]  /*0dd0*/  UIMAD UR22, UR6, 0x30, URZ ;  /* 0x00000030061678a4 */ /* 0x000fe2000f8e02ff */
[----:B------:R-:W-:Y:S01]  /*0de0*/  IMAD R15, R16, R11, RZ ;  /* 0x0000000b100f7224 */ /* 0x000fe200078e02ff */
[----:B------:R-:W-:Y:S01]  /*0df0*/  IABS R16, R67 ;  /* 0x0000004300107213 */ /* 0x000fe20000000000 */
[----:B------:R-:W-:Y:S01]  /*0e00*/  UIMAD UR23, UR6, 0x2f, URZ ;  /* 0x0000002f061778a4 */ /* 0x000fe2000f8e02ff */
[----:B------:R-:W-:Y:S01]  /*0e10*/  IABS R67, R77 ;  /* 0x0000004d00437213 */ /* 0x000fe20000000000 */
[----:B------:R-:W-:Y:S01]  /*0e20*/  IMAD.HI.U32 R5, R5, R15, R4 ;  /* 0x0000000f05057227 */ /* 0x000fe200078e0004 */
[----:B------:R-:W-:Y:S01]  /*0e30*/  IABS R15, R19 ;  /* 0x00000013000f7213 */ /* 0x000fe20000000000 */
[----:B------:R-:W-:-:S02]  /*0e40*/  UIMAD UR24, UR6, 0x2e, URZ ;  /* 0x0000002e061878a4 */ /* 0x000fc4000f8e02ff */
[----:B0-----:R-:W-:Y:S01]  /*0e50*/  IMAD.MOV R3, RZ, RZ, -R7 ;  /* 0x000000ffff037224 */ /* 0x001fe200078e0a07 */
[----:B------:R-:W-:Y:S01]  /*0e60*/  UIMAD UR25, UR6, 0x2d, URZ ;  /* 0x0000002d061978a4 */ /* 0x000fe2000f8e02ff */
[----:B------:R-:W-:Y:S01]  /*0e70*/  IMAD.HI.U32 R5, R5, R16, RZ ;  /* 0x0000001005057227 */ /* 0x000fe200078e00ff */
[----:B------:R-:W-:Y:S02]  /*0e80*/  UIMAD UR26, UR6, 0x2c, URZ ;  /* 0x0000002c061a78a4 */ /* 0x000fe4000f8e02ff */
[----:B------:R-:W-:Y:S01]  /*0e90*/  UIMAD UR27, UR6, 0x2b, URZ ;  /* 0x0000002b061b78a4 */ /* 0x000fe2000f8e02ff */
[----:B------:R-:W-:Y:S01]  /*0ea0*/  IMAD.MOV R5, RZ, RZ, -R5 ;  /* 0x000000ffff057224 */ /* 0x000fe200078e0a05 */
[----:B------:R-:W-:Y:S01]  /*0eb0*/  UIMAD UR28, UR6, 0x2a, URZ ;  /* 0x0000002a061c78a4 */ /* 0x000fe2000f8e02ff */
[----:B------:R-:W-:Y:S01]  /*0ec0*/  IMAD R3, R3, R2, RZ ;  /* 0x0000000203037224 */ /* 0x000fe200078e02ff */
[----:B------:R-:W-:Y:S01]  /*0ed0*/  UIMAD UR29, UR6, 0x29, URZ ;  /* 0x00000029061d78a4 */ /* 0x000fe2000f8e02ff */
[----:B------:R-:W-:Y:S01]  /*0ee0*/  IMAD R4, R11, R5, R16 ;  /* 0x000000050b047224 */ /* 0x000fe200078e0210 */
[----:B------:R-:W-:Y:S01]  /*0ef0*/  IABS R5, R28 ;  /* 0x0000001c00057213 */ /* 0x000fe20000000000 */
[----:B------:R-:W-:Y:S01]  /*0f00*/  IMAD.HI.U32 R3, R7, R3, R6 ;  /* 0x0000000307037227 */ /* 0x000fe200078e0006 */
[----:B------:R-:W-:Y:S01]  /*0f10*/  IABS R16, R17 ;  /* 0x0000001100107213 */ /* 0x000fe20000000000 */
[----:B------:R-:W-:Y:S01]  /*0f20*/  UIMAD UR30, UR6, 0x28, URZ ;  /* 0x00000028061e78a4 */ /* 0x000fe2000f8e02ff */
[----:B------:R-:W-:Y:S01]  /*0f30*/  ISETP.GT.U32.AND P0, PT, R11, R4, PT ;  /* 0x000000040b00720c */ /* 0x000fe20003f04070 */
[----:B------:R-:W-:Y:S01]  /*0f40*/  IMAD.MOV.U32 R7, RZ, RZ, R5 ;  /* 0x000000ffff077224 */ /* 0x000fe200078e0005 */
[----:B------:R-:W-:Y:S01]  /*0f50*/  IABS R28, R29 ;  /* 0x0000001d001c7213 */ /* 0x000fe20000000000 */
[----:B------:R-:W-:Y:S01]  /*0f60*/  IMAD.HI.U32 R6, R3, R10, RZ ;  /* 0x0000000a03067227 */ /* 0x000fe200078e00ff */
[----:B------:R-:W-:-:S02]  /*0f70*/  UIMAD UR31, UR6, 0x27, URZ ;  /* 0x00000027061f78a4 */ /* 0x000fc4000f8e02ff */
[----:B------:R-:W-:Y:S01]  /*0f80*/  UIMAD UR32, UR6, 0x26, URZ ;  /* 0x00000026062078a4 */ /* 0x000fe2000f8e02ff */
[----:B------:R-:W-:Y:S01]  /*0f90*/  IMAD.HI.U32 R5, R3, R7, RZ ;  /* 0x0000000703057227 */ /* 0x000fe200078e00ff */
[----:B------:R-:W-:Y:S02]  /*0fa0*/  UIMAD UR33, UR6, 0x25, URZ ;  /* 0x00000025062178a4 */ /* 0x000fe4000f8e02ff */
[----:B------:R-:W-:Y:S01]  /*0fb0*/  UIMAD UR34, UR6, 0x24, URZ ;  /* 0x00000024062278a4 */ /* 0x000fe2000f8e02ff */
[----:B------:R-:W-:Y:S01]  /*0fc0*/  IMAD.MOV R5, RZ, RZ, -R5 ;  /* 0x000000ffff057224 */ /* 0x000fe200078e0a05 */
[----:B------:R-:W-:Y:S01]  /*0fd0*/  UIMAD UR35, UR6, 0x23, URZ ;  /* 0x00000023062378a4 */ /* 0x000fe2000f8e02ff */
[----:B------:R-:W-:Y:S01]  /*0fe0*/  @!P0 IMAD.IADD R4, R4, 0x1, -R11 ;  /* 0x0000000104048824 */ /* 0x000fe200078e0a0b */
[----:B------:R-:W-:Y:S01]  /*0ff0*/  ISETP.GE.AND P0, PT, R19, RZ, PT ;  /* 0x000000ff1300720c */ /* 0x000fe20003f06270 */
[C---:B------:R-:W-:Y:S01]  /*1000*/  IMAD R5, R2.reuse, R5, R7 ;  /* 0x0000000502057224 */ /* 0x040fe200078e0207 */
[----:B------:R-:W-:Y:S01]  /*1010*/  UIMAD UR36, UR6, 0x22, URZ ;  /* 0x00000022062478a4 */ /* 0x000fe2000f8e02ff */
[----:B------:R-:W-:Y:S01]  /*1020*/  IMAD.MOV R7, RZ, RZ, -R6 ;  /* 0x000000ffff077224 */ /* 0x000fe200078e0a06 */
[----:B------:R-:W-:Y:S01]  /*1030*/  ISETP.GT.U32.AND P3, PT, R11, R4, PT ;  /* 0x000000040b00720c */ /* 0x000fe20003f64070 */
[----:B------:R-:W-:Y:S01]  /*1040*/  UIMAD UR37, UR6, 0x21, URZ ;  /* 0x00000021062578a4 */ /* 0x000fe2000f8e02ff */
[C---:B------:R-:W-:Y:S01]  /*1050*/  ISETP.GT.U32.AND P1, PT, R2.reuse, R5, PT ;  /* 0x000000050200720c */ /* 0x040fe20003f24070 */
[C---:B------:R-:W-:Y:S01]  /*1060*/  IMAD R6, R2.reuse, R7, R10 ;  /* 0x0000000702067224 */ /* 0x040fe200078e020a */
[----:B------:R-:W-:Y:S01]  /*1070*/  USHF.L.U32 UR38, UR6, 0x5, URZ ;  /* 0x0000000506267899 */ /* 0x000fe200080006ff */
[----:B------:R-:W-:Y:S01]  /*1080*/  IMAD.MOV.U32 R10, RZ, RZ, R15 ;  /* 0x000000ffff0a7224 */ /* 0x000fe200078e000f */
[----:B------:R-:W-:Y:S01]  /*1090*/  IABS R15, R18 ;  /* 0x00000012000f7213 */ /* 0x000fe20000000000 */
[----:B------:R-:W-:Y:S01]  /*10a0*/  UIMAD UR39, UR6, 0x1f, URZ ;  /* 0x0000001f062778a4 */ /* 0x000fe2000f8e02ff */
[----:B------:R-:W-:Y:S01]  /*10b0*/  ISETP.GT.U32.AND P5, PT, R2, R6, PT ;  /* 0x000000060200720c */ /* 0x000fe20003fa4070 */
[----:B------:R-:W-:Y:S01]  /*10c0*/  IMAD.HI.U32 R7, R3, R10, RZ ;  /* 0x0000000a03077227 */ /* 0x000fe200078e00ff */
[----:B------:R-:W-:-:S02]  /*10d0*/  UIMAD UR40, UR6, 0x1e, URZ ;  /* 0x0000001e062878a4 */ /* 0x000fc4000f8e02ff */
[----:B------:R-:W-:Y:S01]  /*10e0*/  UIMAD UR41, UR6, 0x1d, URZ ;  /* 0x0000001d062978a4 */ /* 0x000fe2000f8e02ff */
[----:B------:R-:W-:Y:S01]  /*10f0*/  @!P3 IMAD.IADD R4, R4, 0x1, -R11 ;  /* 0x000000010404b824 */ /* 0x000fe200078e0a0b */
[----:B------:R-:W-:Y:S01]  /*1100*/  ISETP.NE.AND P3, PT, R46, RZ, PT ;  /* 0x000000ff2e00720c */ /* 0x000fe20003f65270 */
[----:B------:R-:W-:Y:S01]  /*1110*/  @!P1 IMAD.IADD R5, R5, 0x1, -R2 ;  /* 0x0000000105059824 */ /* 0x000fe200078e0a02 */
[----:B------:R-:W-:Y:S01]  /*1120*/  UIMAD UR42, UR6, 0x1c, URZ ;  /* 0x0000001c062a78a4 */ /* 0x000fe2000f8e02ff */
[----:B------:R-:W-:Y:S01]  /*1130*/  IMAD.MOV R7, RZ, RZ, -R7 ;  /* 0x000000ffff077224 */ /* 0x000fe200078e0a07 */
[----:B------:R-:W-:Y:S01]  /*1140*/  UIMAD UR43, UR6, 0x1b, URZ ;  /* 0x0000001b062b78a4 */ /* 0x000fe2000f8e02ff */
[C---:B------:R-:W-:Y:S01]  /*1150*/  IMAD.HI.U32 R11, R3.reuse, R16, RZ ;  /* 0x00000010030b7227 */ /* 0x040fe200078e00ff */
[C---:B------:R-:W-:Y:S01]  /*1160*/  ISETP.GT.U32.AND P1, PT, R2.reuse, R5, PT ;  /* 0x000000050200720c */ /* 0x040fe20003f24070 */
[----:B------:R-:W-:Y:S02]  /*1170*/  UIMAD UR44, UR6, 0x1a, URZ ;  /* 0x0000001a062c78a4 */ /* 0x000fe4000f8e02ff */
[----:B------:R-:W-:Y:S01]  /*1180*/  IMAD R7, R2, R7, R10 ;  /* 0x0000000702077224 */ /* 0x000fe200078e020a */
[----:B------:R-:W-:Y:S01]  /*1190*/  UIMAD UR45, UR6, 0x19, URZ ;  /* 0x00000019062d78a4 */ /* 0x000fe2000f8e02ff */
[----:B------:R-:W-:Y:S01]  /*11a0*/  @!P4 IMAD.MOV R4, RZ, RZ, -R4 ;  /* 0x000000ffff04c224 */ /* 0x000fe200078e0a04 */
[----:B------:R-:W-:Y:S01]  /*11b0*/  ISETP.GE.AND P4, PT, R18, RZ, PT ;  /* 0x000000ff1200720c */ /* 0x000fe20003f86270 */
[----:B------:R-:W-:Y:S01]  /*11c0*/  IMAD.MOV R11, RZ, RZ, -R11 ;  /* 0x000000ffff0b7224 */ /* 0x000fe200078e0a0b */
[----:B------:R-:W-:Y:S01]  /*11d0*/  @!P3 LOP3.LUT R4, RZ, R46, RZ, 0x33, !PT ;  /* 0x0000002eff04b212 */ /* 0x000fe200078e33ff */
[----:B------:R-:W-:Y:S01]  /*11e0*/  IMAD.HI.U32 R10, R3, R15, RZ ;  /* 0x0000000f030a7227 */ /* 0x000fe200078e00ff */
[C---:B------:R-:W-:Y:S01]  /*11f0*/  ISETP.GT.U32.AND P3, PT, R2.reuse, R7, PT ;  /* 0x000000070200720c */ /* 0x040fe20003f64070 */
[----:B------:R-:W-:Y:S01]  /*1200*/  UIMAD UR46, UR6, 0x18, URZ ;  /* 0x00000018062e78a4 */ /* 0x000fe2000f8e02ff */
[----:B------:R-:W-:Y:S01]  /*1210*/  IABS R18, R27 ;  /* 0x0000001b00127213 */ /* 0x000fe20000000000 */
[----:B------:R-:W-:Y:S01]  /*1220*/  @!P1 IMAD.IADD R5, R5, 0x1, -R2 ;  /* 0x0000000105059824 */ /* 0x000fe200078e0a02 */
[----:B------:R-:W-:Y:S01]  /*1230*/  ISETP.GE.AND P1, PT, R17, RZ, PT ;  /* 0x000000ff1100720c */ /* 0x000fe20003f26270 */
[----:B------:R-:W-:Y:S01]  /*1240*/  IMAD R11, R2, R11, R16 ;  /* 0x0000000b020b7224 */ /* 0x000fe200078e0210 */
[----:B------:R-:W-:Y:S01]  /*1250*/  IABS R17, R20 ;  /* 0x0000001400117213 */ /* 0x000fe20000000000 */
[----:B------:R-:W-:Y:S01]  /*1260*/  IMAD.MOV R10, RZ, RZ, -R10 ;  /* 0x000000ffff0a7224 */ /* 0x000fe200078e0a0a */
[----:B------:R-:W-:Y:S01]  /*1270*/  IABS R46, R49 ;  /* 0x00000031002e7213 */ /* 0x000fe20000000000 */
[----:B------:R-:W-:Y:S01]  /*1280*/  @!P5 IMAD.IADD R6, R6, 0x1, -R2 ;  /* 0x000000010606d824 */ /* 0x000fe200078e0a02 */
[----:B------:R-:W-:Y:S01]  /*1290*/  UIMAD UR47, UR6, 0x17, URZ ;  /* 0x00000017062f78a4 */ /* 0x000fe2000f8e02ff */
[----:B------:R-:W-:Y:S01]  /*12a0*/  @!P2 IMAD.MOV R5, RZ, RZ, -R5 ;  /* 0x000000ffff05a224 */ /* 0x000fe200078e0a05 */
[C---:B------:R-:W-:Y:S01]  /*12b0*/  ISETP.GT.U32.AND P2, PT, R2.reuse, R11, PT ;  /* 0x0000000b0200720c */ /* 0x040fe20003f44070 */
[C---:B------:R-:W-:Y:S01]  /*12c0*/  IMAD R10, R2.reuse, R10, R15 ;  /* 0x0000000a020a7224 */ /* 0x040fe200078e020f */
[----:B------:R-:W-:Y:S01]  /*12d0*/  ISETP.GT.U32.AND P5, PT, R2, R6, PT ;  /* 0x000000060200720c */ /* 0x000fe20003fa4070 */
[----:B------:R-:W-:Y:S01]  /*12e0*/  IMAD.HI.U32 R15, R3, R17, RZ ;  /* 0x00000011030f7227 */ /* 0x000fe200078e00ff */
[----:B------:R-:W-:Y:S01]  /*12f0*/  @!P3 IADD3 R7, PT, PT, R7, -R2, RZ ;  /* 0x800000020707b210 */ /* 0x000fe20007ffe0ff */
[----:B------:R-:W-:-:S02]  /*1300*/  UIMAD UR48, UR6, 0x16, URZ ;  /* 0x00000016063078a4 */ /* 0x000fc4000f8e02ff */
[----:B------:R-:W-:Y:S01]  /*1310*/  IMAD.MOV R15, RZ, RZ, -R15 ;  /* 0x000000ffff0f7224 */ /* 0x000fe200078e0a0f */
[C---:B------:R-:W-:Y:S01]  /*1320*/  ISETP.GT.U32.AND P3, PT, R2.reuse, R7, PT ;  /* 0x000000070200720c */ /* 0x040fe20003f64070 */
[----:B------:R-:W-:Y:S01]  /*1330*/  IMAD.HI.U32 R16, R3, R18, RZ ;  /* 0x0000001203107227 */ /* 0x000fe200078e00ff */
[----:B------:R-:W-:Y:S02]  /*1340*/  UIMAD UR49, UR6, 0x15, URZ ;  /* 0x00000015063178a4 */ /* 0x000fe4000f8e02ff */
[----:B------:R-:W-:Y:S01]  /*1350*/  UIMAD UR50, UR6, 0x14, URZ ;  /* 0x00000014063278a4 */ /* 0x000fe2000f8e02ff */
[C---:B------:R-:W-:Y:S01]  /*1360*/  IMAD R15, R2.reuse, R15, R17 ;  /* 0x0000000f020f7224 */ /* 0x040fe200078e0211 */
[----:B------:R-:W-:Y:S01]  /*1370*/  IABS R17, R26 ;  /* 0x0000001a00117213 */ /* 0x000fe20000000000 */
[----:B------:R-:W-:Y:S01]  /*1380*/  IMAD.MOV R19, RZ, RZ, -R16 ;  /* 0x000000ffff137224 */ /* 0x000fe200078e0a10 */
[----:B------:R-:W-:Y:S01]  /*1390*/  UIMAD UR51, UR6, 0x13, URZ ;  /* 0x00000013063378a4 */ /* 0x000fe2000f8e02ff */
[----:B------:R-:W-:Y:S01]  /*13a0*/  @!P2 IMAD.IADD R11, R11, 0x1, -R2 ;  /* 0x000000010b0ba824 */ /* 0x000fe200078e0a02 */
[----:B------:R-:W-:Y:S01]  /*13b0*/  UIMAD UR52, UR6, 0x12, URZ ;  /* 0x00000012063478a4 */ /* 0x000fe2000f8e02ff */
[C---:B------:R-:W-:Y:S01]  /*13c0*/  IMAD R16, R2.reuse, R19, R18 ;  /* 0x0000001302107224 */ /* 0x040fe200078e0212 */
[----:B------:R-:W-:Y:S01]  /*13d0*/  UIMAD UR53, UR6, 0x11, URZ ;  /* 0x00000011063578a4 */ /* 0x000fe2000f8e02ff */
[----:B------:R-:W-:Y:S01]  /*13e0*/  IMAD.MOV.U32 R18, RZ, RZ, R17 ;  /* 0x000000ffff127224 */ /* 0x000fe200078e0011 */
[----:B------:R-:W-:Y:S01]  /*13f0*/  ISETP.GT.U32.AND P2, PT, R2, R11, PT ;  /* 0x0000000b0200720c */ /* 0x000fe20003f44070 */
[----:B------:R-:W-:Y:S01]  /*1400*/  @!P5 IMAD.IADD R6, R6, 0x1, -R2 ;  /* 0x000000010606d824 */ /* 0x000fe200078e0a02 */
[----:B------:R-:W-:Y:S01]  /*1410*/  ISETP.GT.U32.AND P5, PT, R2, R10, PT ;  /* 0x0000000a0200720c */ /* 0x000fe20003fa4070 */
[----:B------:R-:W-:Y:S01]  /*1420*/  IMAD.HI.U32 R17, R3, R18, RZ ;  /* 0x0000001203117227 */ /* 0x000fe200078e00ff */
[----:B------:R-:W-:-:S02]  /*1430*/  USHF.L.U32 UR54, UR6, 0x4, URZ ;  /* 0x0000000406367899 */ /* 0x000fc400080006ff */
[----:B------:R-:W-:Y:S01]  /*1440*/  UIMAD UR55, UR6, 0xf, URZ ;  /* 0x0000000f063778a4 */ /* 0x000fe2000f8e02ff */
[----:B------:R-:W-:Y:S01]  /*1450*/  @!P3 IMAD.IADD R7, R7, 0x1, -R2 ;  /* 0x000000010707b824 */ /* 0x000fe200078e0a02 */
[C---:B------:R-:W-:Y:S01]  /*1460*/  ISETP.GT.U32.AND P3, PT, R2.reuse, R15, PT ;  /* 0x0000000f0200720c */ /* 0x040fe20003f64070 */
[----:B------:R-:W-:Y:S01]  /*1470*/  IMAD.MOV R17, RZ, RZ, -R17 ;  /* 0x000000ffff117224 */ /* 0x000fe200078e0a11 */
[----:B------:R-:W-:Y:S01]  /*1480*/  UIMAD UR56, UR6, 0xe, URZ ;  /* 0x0000000e063878a4 */ /* 0x000fe2000f8e02ff */
[----:B------:R-:W-:Y:S01]  /*1490*/  @!P0 IMAD.MOV R7, RZ, RZ, -R7 ;  /* 0x000000ffff078224 */ /* 0x000fe200078e0a07 */
[C---:B------:R-:W-:Y:S01]  /*14a0*/  ISETP.GT.U32.AND P0, PT, R2.reuse, R16, PT ;  /* 0x000000100200720c */ /* 0x040fe20003f04070 */
[----:B------:R-:W-:Y:S01]  /*14b0*/  IMAD R17, R2, R17, R18 ;  /* 0x0000001102117224 */ /* 0x000fe200078e0212 */
[----:B------:R-:W-:Y:S01]  /*14c0*/  UIMAD UR57, UR6, 0xd, URZ ;  /* 0x0000000d063978a4 */ /* 0x000fe2000f8e02ff */
[--C-:B------:R-:W-:Y:S01]  /*14d0*/  @!P5 IMAD.IADD R10, R10, 0x1, -R2.reuse ;  /* 0x000000010a0ad824 */ /* 0x100fe200078e0a02 */
[----:B------:R-:W-:Y:S01]  /*14e0*/  UIMAD UR58, UR6, 0xc, URZ ;  /* 0x0000000c063a78a4 */ /* 0x000fe2000f8e02ff */
[----:B------:R-:W-:Y:S01]  /*14f0*/  @!P2 IMAD.IADD R11, R11, 0x1, -R2 ;  /* 0x000000010b0ba824 */ /* 0x000fe200078e0a02 */
[----:B------:R-:W-:Y:S01]  /*1500*/  ISETP.GT.U32.AND P2, PT, R2, R17, PT ;  /* 0x000000110200720c */ /* 0x000fe20003f44070 */
[----:B------:R-:W-:Y:S01]  /*1510*/  @!P6 IMAD.MOV R6, RZ, RZ, -R6 ;  /* 0x000000ffff06e224 */ /* 0x000fe200078e0a06 */
[----:B------:R-:W-:Y:S01]  /*1520*/  ISETP.GE.AND P6, PT, R20, RZ, PT ;  /* 0x000000ff1400720c */ /* 0x000fe20003fc6270 */
[----:B------:R-:W-:Y:S01]  /*1530*/  @!P1 IMAD.MOV R11, RZ, RZ, -R11 ;  /* 0x000000ffff0b9224 */ /* 0x000fe200078e0a0b */
[----:B------:R-:W-:Y:S01]  /*1540*/  ISETP.GT.U32.AND P5, PT, R2, R10, PT ;  /* 0x0000000a0200720c */ /* 0x000fe20003fa4070 */
[--C-:B------:R-:W-:Y:S01]  /*1550*/  @!P3 IMAD.IADD R15, R15, 0x1, -R2.reuse ;  /* 0x000000010f0fb824 */ /* 0x100fe200078e0a02 */
[----:B------:R-:W-:Y:S01]  /*1560*/  IABS R20, R21 ;  /* 0x0000001500147213 */ /* 0x000fe20000000000 */
[----:B------:R-:W-:Y:S01]  /*1570*/  @!P0 IMAD.IADD R16, R16, 0x1, -R2 ;  /* 0x0000000110108824 */ /* 0x000fe200078e0a02 */
[----:B------:R-:W-:Y:S01]  /*1580*/  ISETP.GE.AND P1, PT, R21, RZ, PT ;  /* 0x000000ff1500720c */ /* 0x000fe20003f26270 */
[C---:B------:R-:W-:Y:S01]  /*1590*/  IMAD.HI.U32 R19, R3.reuse, R22, RZ ;  /* 0x0000001603137227 */ /* 0x040fe200078e00ff */
[C---:B------:R-:W-:Y:S01]  /*15a0*/  ISETP.GT.U32.AND P3, PT, R2.reuse, R15, PT ;  /* 0x0000000f0200720c */ /* 0x040fe20003f64070 */
[----:B------:R-:W-:Y:S01]  /*15b0*/  UIMAD UR59, UR6, 0xb, URZ ;  /* 0x0000000b063b78a4 */ /* 0x000fe2000f8e02ff */
[----:B------:R-:W-:Y:S01]  /*15c0*/  ISETP.GT.U32.AND P0, PT, R2, R16, PT ;  /* 0x000000100200720c */ /* 0x000fe20003f04070 */
[----:B------:R-:W-:Y:S01]  /*15d0*/  IMAD.HI.U32 R18, R3, R20, RZ ;  /* 0x0000001403127227 */ /* 0x000fe200078e00ff */
[----:B------:R-:W-:-:S02]  /*15e0*/  UIMAD UR60, UR6, 0xa, URZ ;  /* 0x0000000a063c78a4 */ /* 0x000fc4000f8e02ff */
[----:B------:R-:W-:Y:S01]  /*15f0*/  UIMAD UR61, UR6, 0x9, URZ ;  /* 0x00000009063d78a4 */ /* 0x000fe2000f8e02ff */
[----:B------:R-:W-:Y:S01]  /*1600*/  IMAD.MOV R21, RZ, RZ, -R18 ;  /* 0x000000ffff157224 */ /* 0x000fe200078e0a12 */
[----:B------:R-:W-:Y:S01]  /*1610*/  USHF.L.U32 UR62, UR6, 0x3, URZ ;  /* 0x00000003063e7899 */ /* 0x000fe200080006ff */
[--C-:B------:R-:W-:Y:S01]  /*1620*/  @!P2 IMAD.IADD R17, R17, 0x1, -R2.reuse ;  /* 0x000000011111a824 */ /* 0x100fe200078e0a02 */
[----:B------:R-:W-:Y:S01]  /*1630*/  UIMAD UR63, UR6, 0x7, URZ ;  /* 0x00000007063f78a4 */ /* 0x000fe2000f8e02ff */
[----:B------:R-:W-:Y:S01]  /*1640*/  @!P5 IMAD.IADD R10, R10, 0x1, -R2 ;  /* 0x000000010a0ad824 */ /* 0x000fe200078e0a02 */
[----:B------:R-:W-:Y:S01]  /*1650*/  ISETP.GE.AND P5, PT, R27, RZ, PT ;  /* 0x000000ff1b00720c */ /* 0x000fe20003fa6270 */
[C---:B------:R-:W-:Y:S01]  /*1660*/  IMAD R18, R2.reuse, R21, R20 ;  /* 0x0000001502127224 */ /* 0x040fe200078e0214 */
[----:B------:R-:W-:Y:S01]  /*1670*/  IABS R21, R23 ;  /* 0x0000001700157213 */ /* 0x000fe20000000000 */
[----:B------:R-:W-:Y:S01]  /*1680*/  @!P4 IMAD.MOV R10, RZ, RZ, -R10 ;  /* 0x000000ffff0ac224 */ /* 0x000fe200078e0a0a */
[----:B------:R-:W-:Y:S01]  /*1690*/  ISETP.GT.U32.AND P2, PT, R2, R17, PT ;  /* 0x000000110200720c */ /* 0x000fe20003f44070 */
[----:B------:R-:W-:Y:S01]  /*16a0*/  IMAD.MOV R19, RZ, RZ, -R19 ;  /* 0x000000ffff137224 */ /* 0x000fe200078e0a13 */
[----:B------:R-:W-:Y:S01]  /*16b0*/  ISETP.GE.AND P4, PT, R26, RZ, PT ;  /* 0x000000ff1a00720c */ /* 0x000fe20003f86270 */
[----:B------:R-:W-:Y:S01]  /*16c0*/  IMAD.HI.U32 R20, R3, R21, RZ ;  /* 0x0000001503147227 */ /* 0x000fe200078e00ff */
[----:B------:R-:W-:Y:S01]  /*16d0*/  IABS R26, R30 ;  /* 0x0000001e001a7213 */ /* 0x000fe20000000000 */
[----:B------:R-:W-:Y:S01]  /*16e0*/  UIMAD UR64, UR6, 0x6, URZ ;  /* 0x00000006064078a4 */ /* 0x000fe2000f8e02ff */
[----:B------:R-:W-:Y:S01]  /*16f0*/  IABS R27, R31 ;  /* 0x0000001f001b7213 */ /* 0x000fe20000000000 */
[----:B------:R-:W-:Y:S01]  /*1700*/  @!P0 IMAD.IADD R16, R16, 0x1, -R2 ;  /* 0x0000000110108824 */ /* 0x000fe200078e0a02 */
[C---:B------:R-:W-:Y:S01]  /*1710*/  ISETP.GT.U32.AND P0, PT, R2.reuse, R18, PT ;  /* 0x000000120200720c */ /* 0x040fe20003f04070 */
[----:B------:R-:W-:Y:S01]  /*1720*/  IMAD R19, R2, R19, R22 ;  /* 0x0000001302137224 */ /* 0x000fe200078e0216 */
[----:B------:R-:W-:Y:S01]  /*1730*/  UIMAD UR65, UR6, 0x5, URZ ;  /* 0x00000005064178a4 */ /* 0x000fe2000f8e02ff */
[----:B------:R-:W-:Y:S01]  /*1740*/  IMAD.MOV R20, RZ, RZ, -R20 ;  /* 0x000000ffff147224 */ /* 0x000fe200078e0a14 */
[----:B------:R-:W-:Y:S01]  /*1750*/  @!P5 IADD3 R16, PT, PT, -R16, RZ, RZ ;  /* 0x000000ff1010d210 */ /* 0x000fe20007ffe1ff */
[--C-:B------:R-:W-:Y:S01]  /*1760*/  @!P2 IMAD.IADD R17, R17, 0x1, -R2.reuse ;  /* 0x000000011111a824 */ /* 0x100fe200078e0a02 */
[C---:B------:R-:W-:Y:S01]  /*1770*/  ISETP.GT.U32.AND P5, PT, R2.reuse, R19, PT ;  /* 0x000000130200720c */ /* 0x040fe20003fa4070 */
[C---:B------:R-:W-:Y:S01]  /*1780*/  IMAD R20, R2.reuse, R20, R21 ;  /* 0x0000001402147224 */ /* 0x040fe200078e0215 */
[----:B------:R-:W-:Y:S01]  /*1790*/  ISETP.GE.AND P2, PT, R25, RZ, PT ;  /* 0x000000ff1900720c */ /* 0x000fe20003f46270 */
[----:B------:R-:W-:Y:S01]  /*17a0*/  @!P4 IMAD.MOV R17, RZ, RZ, -R17 ;  /* 0x000000ffff11c224 */ /* 0x000fe200078e0a11 */
[----:B------:R-:W-:Y:S01]  /*17b0*/  USHF.L.U32 UR66, UR6, 0x2, URZ ;  /* 0x0000000206427899 */ /* 0x000fe200080006ff */
[--C-:B------:R-:W-:Y:S01]  /*17c0*/  @!P3 IMAD.IADD R15, R15, 0x1, -R2.reuse ;  /* 0x000000010f0fb824 */ /* 0x100fe200078e0a02 */
[----:B------:R-:W-:Y:S01]  /*17d0*/  ISETP.GT.U32.AND P4, PT, R2, R20, PT ;  /* 0x000000140200720c */ /* 0x000fe20003f84070 */
[--C-:B------:R-:W-:Y:S01]  /*17e0*/  @!P0 IMAD.IADD R18, R18, 0x1, -R2.reuse ;  /* 0x0000000112128824 */ /* 0x100fe200078e0a02 */
[----:B------:R-:W-:Y:S01]  /*17f0*/  ISETP.GE.AND P3, PT, R24, RZ, PT ;  /* 0x000000ff1800720c */ /* 0x000fe20003f66270 */
[----:B------:R-:W-:Y:S01]  /*1800*/  @!P6 IMAD.MOV R15, RZ, RZ, -R15 ;  /* 0x000000ffff0fe224 */ /* 0x000fe200078e0a0f */
[----:B------:R-:W-:Y:S01]  /*1810*/  ISETP.GE.AND P6, PT, R23, RZ, PT ;  /* 0x000000ff1700720c */ /* 0x000fe20003fc6270 */
[----:B--2---:R-:W-:Y:S01]  /*1820*/  IMAD R236, R4, UR5, RZ ;  /* 0x0000000504ec7c24 */ /* 0x004fe2000f8e02ff */
[----:B------:R-:W-:Y:S01]  /*1830*/  IABS R23, R25 ;  /* 0x0000001900177213 */ /* 0x000fe20000000000 */
[----:B------:R-:W-:Y:S01]  /*1840*/  @!P5 IMAD.IADD R19, R19, 0x1, -R2 ;  /* 0x000000011313d824 */ /* 0x000fe200078e0a02 */
[----:B------:R-:W-:Y:S01]  /*1850*/  IABS R24, R33 ;  /* 0x0000002100187213 */ /* 0x000fe20000000000 */
[----:B------:R-:W-:Y:S01]  /*1860*/  USHF.R.S32.HI UR5, URZ, 0x1f, UR4 ;  /* 0x0000001fff057899 */ /* 0x000fe20008011404 */
[C---:B------:R-:W-:Y:S01]  /*1870*/  ISETP.GT.U32.AND P0, PT, R2.reuse, R18, PT ;  /* 0x000000120200720c */ /* 0x040fe20003f04070 */
[----:B------:R-:W-:Y:S01]  /*1880*/  IMAD.HI.U32 R21, R3, R23, RZ ;  /* 0x0000001703157227 */ /* 0x000fe200078e00ff */
[----:B------:R-:W-:Y:S01]  /*1890*/  ISETP.GT.U32.AND P5, PT, R2, R19, PT ;  /* 0x000000130200720c */ /* 0x000fe20003fa4070 */
[----:B------:R-:W-:-:S02]  /*18a0*/  ULEA.HI UR5, UR5, UR4, URZ, 0x6 ;  /* 0x0000000405057291 */ /* 0x000fc4000f8f30ff */
[----:B------:R-:W-:Y:S01]  /*18b0*/  @!P4 IMAD.IADD R20, R20, 0x1, -R2 ;  /* 0x000000011414c824 */ /* 0x000fe200078e0a02 */
[----:B------:R-:W-:Y:S01]  /*18c0*/  UIMAD UR67, UR6, 0x3, URZ ;  /* 0x00000003064378a4 */ /* 0x000fe2000f8e02ff */
[----:B------:R-:W-:Y:S01]  /*18d0*/  IMAD.HI.U32 R22, R3, R24, RZ ;  /* 0x0000001803167227 */ /* 0x000fe200078e00ff */
[----:B------:R-:W-:Y:S02]  /*18e0*/  USHF.L.U32 UR4, UR6, 0x1, URZ ;  /* 0x0000000106047899 */ /* 0x000fe400080006ff */
[C---:B------:R-:W-:Y:S01]  /*18f0*/  ISETP.GT.U32.AND P4, PT, R2.reuse, R20, PT ;  /* 0x000000140200720c */ /* 0x040fe20003f84070 */
[----:B------:R-:W-:Y:S01]  /*1900*/  IMAD.MOV R21, RZ, RZ, -R21 ;  /* 0x000000ffff157224 */ /* 0x000fe200078e0a15 */
[----:B------:R-:W-:Y:S01]  /*1910*/  USHF.R.S32.HI UR5, URZ, 0x6, UR5 ;  /* 0x00000006ff057899 */ /* 0x000fe20008011405 */
[----:B------:R-:W-:Y:S02]  /*1920*/  IMAD.MOV R25, RZ, RZ, -R22 ;  /* 0x000000ffff197224 */ /* 0x000fe400078e0a16 */
[----:B------:R-:W-:-:S02]  /*1930*/  IMAD R21, R2, R21, R23 ;  /* 0x0000001502157224 */ /* 0x000fc400078e0217 */
[----:B------:R-:W-:-:S04]  /*1940*/  IMAD.HI.U32 R23, R3, R26, RZ ;  /* 0x0000001a03177227 */ /* 0x000fc800078e00ff */
[----:B------:R-:W-:Y:S02]  /*1950*/  IMAD R22, R2, R25, R24 ;  /* 0x0000001902167224 */ /* 0x000fe400078e0218 */
[----:B------:R-:W-:-:S04]  /*1960*/  IMAD.HI.U32 R24, R3, R27, RZ ;  /* 0x0000001b03187227 */ /* 0x000fc800078e00ff */
[----:B------:R-:W-:Y:S02]  /*1970*/  IMAD.MOV R23, RZ, RZ, -R23 ;  /* 0x000000ffff177224 */ /* 0x000fe400078e0a17 */
[----:B------:R-:W-:Y:S01]  /*1980*/  @!P5 IMAD.IADD R19, R19, 0x1, -R2 ;  /* 0x000000011313d824 */ /* 0x000fe200078e0a02 */
[C---:B------:R-:W-:Y:S01]  /*1990*/  ISETP.GT.U32.AND P5, PT, R2.reuse, R22, PT ;  /* 0x000000160200720c */ /* 0x040fe20003fa4070 */
[----:B------:R-:W-:Y:S02]  /*19a0*/  IMAD.MOV R24, RZ, RZ, -R24 ;  /* 0x000000ffff187224 */ /* 0x000fe400078e0a18 */
[----:B------:R-:W-:Y:S01]  /*19b0*/  IMAD R23, R2, R23, R26 ;  /* 0x0000001702177224 */ /* 0x000fe200078e021a */
[----:B------:R-:W-:Y:S01]  /*19c0*/  IABS R26, R32 ;  /* 0x00000020001a7213 */ /* 0x000fe20000000000 */
[----:B------:R-:W-:Y:S02]  /*19d0*/  @!P4 IMAD.IADD R20, R20, 0x1, -R2 ;  /* 0x000000011414c824 */ /* 0x000fe400078e0a02 */
[C---:B------:R-:W-:Y:S01]  /*19e0*/  IMAD R24, R2.reuse, R24, R27 ;  /* 0x0000001802187224 */ /* 0x040fe200078e021b */
[----:B------:R-:W-:Y:S01]  /*19f0*/  ISETP.GT.U32.AND P4, PT, R2, R23, PT ;  /* 0x000000170200720c */ /* 0x000fe20003f84070 */
[----:B------:R-:W-:-:S02]  /*1a00*/  @!P6 IMAD.MOV R20, RZ, RZ, -R20 ;  /* 0x000000ffff14e224 */ /* 0x000fc400078e0a14 */
[----:B------:R-:W-:Y:S01]  /*1a10*/  IMAD.HI.U32 R25, R3, R28, RZ ;  /* 0x0000001c03197227 */ /* 0x000fe200078e00ff */
[----:B------:R-:W-:-:S03]  /*1a20*/  ISETP.GT.U32.AND P6, PT, R2, R24, PT ;  /* 0x000000180200720c */ /* 0x000fc60003fc4070 */
[--C-:B------:R-:W-:Y:S02]  /*1a30*/  @!P5 IMAD.IADD R22, R22, 0x1, -R2.reuse ;  /* 0x000000011616d824 */ /* 0x100fe400078e0a02 */
[----:B------:R-:W-:Y:S01]  /*1a40*/  @!P0 IMAD.IADD R18, R18, 0x1, -R2 ;  /* 0x0000000112128824 */ /* 0x000fe200078e0a02 */
[C---:B------:R-:W-:Y:S01]  /*1a50*/  ISETP.GT.U32.AND P0, PT, R2.reuse, R21, PT ;  /* 0x000000150200720c */ /* 0x040fe20003f04070 */
[----:B------:R-:W-:Y:S02]  /*1a60*/  IMAD.MOV R25, RZ, RZ, -R25 ;  /* 0x000000ffff197224 */ /* 0x000fe400078e0a19 */
[----:B------:R-:W-:Y:S01]  /*1a70*/  @!P3 IMAD.MOV R19, RZ, RZ, -R19 ;  /* 0x000000ffff13b224 */ /* 0x000fe200078e0a13 */
[C---:B------:R-:W-:Y:S01]  /*1a80*/  ISETP.GT.U32.AND P3, PT, R2.reuse, R22, PT ;  /* 0x000000160200720c */ /* 0x040fe20003f64070 */
[----:B------:R-:W-:Y:S01]  /*1a90*/  IMAD R25, R2, R25, R28 ;  /* 0x0000001902197224 */ /* 0x000fe200078e021c */
[----:B------:R-:W-:Y:S01]  /*1aa0*/  @!P4 IADD3 R23, PT, PT, R23, -R2, RZ ;  /* 0x800000021717c210 */ /* 0x000fe20007ffe0ff */
[----:B------:R-:W-:Y:S01]  /*1ab0*/  IMAD.MOV.U32 R28, RZ, RZ, R26 ;  /* 0x000000ffff1c7224 */ /* 0x000fe200078e001a */
[----:B------:R-:W-:Y:S01]  /*1ac0*/  ISETP.GE.AND P4, PT, R29, RZ, PT ;  /* 0x000000ff1d00720c */ /* 0x000fe20003f86270 */
[----:B------:R-:W-:Y:S01]  /*1ad0*/  @!P6 IMAD.IADD R24, R24, 0x1, -R2 ;  /* 0x000000011818e824 */ /* 0x000fe200078e0a02 */
[----:B------:R-:W-:Y:S01]  /*1ae0*/  ISETP.GT.U32.AND P6, PT, R2, R23, PT ;  /* 0x000000170200720c */ /* 0x000fe20003fc4070 */
[----:B------:R-:W-:-:S04]  /*1af0*/  IMAD.HI.U32 R26, R3, R28, RZ ;  /* 0x0000001c031a7227 */ /* 0x000fc800078e00ff */
[----:B------:R-:W-:Y:S01]  /*1b00*/  @!P0 IMAD.IADD R21, R21, 0x1, -R2 ;  /* 0x0000000115158824 */ /* 0x000fe200078e0a02 */
[----:B------:R-:W-:Y:S01]  /*1b10*/  ISETP.GE.AND P0, PT, R30, RZ, PT ;  /* 0x000000ff1e00720c */ /* 0x000fe20003f06270 */
[----:B------:R-:W-:Y:S01]  /*1b20*/  IMAD.MOV R29, RZ, RZ, -R26 ;  /* 0x000000ffff1d7224 */ /* 0x000fe200078e0a1a */
[----:B------:R-:W-:Y:S01]  /*1b30*/  IABS R30, R42 ;  /* 0x0000002a001e7213 */ /* 0x000fe20000000000 */
[----:B------:R-:W-:Y:S01]  /*1b40*/  @!P3 IMAD.IADD R22, R22, 0x1, -R2 ;  /* 0x000000011616b824 */ /* 0x000fe200078e0a02 */
[----:B------:R-:W-:Y:S01]  /*1b50*/  ISETP.GE.AND P3, PT, R31, RZ, PT ;  /* 0x000000ff1f00720c */ /* 0x000fe20003f66270 */
[C---:B------:R-:W-:Y:S01]  /*1b60*/  IMAD R26, R2.reuse, R29, R28 ;  /* 0x0000001d021a7224 */ /* 0x040fe200078e021c */
[C---:B------:R-:W-:Y:S01]  /*1b70*/  ISETP.GT.U32.AND P5, PT, R2.reuse, R21, PT ;  /* 0x000000150200720c */ /* 0x040fe20003fa4070 */
[----:B------:R-:W-:Y:S01]  /*1b80*/  @!P1 IMAD.MOV R18, RZ, RZ, -R18 ;  /* 0x000000ffff129224 */ /* 0x000fe200078e0a12 */
[----:B------:R-:W-:Y:S01]  /*1b90*/  IABS R31, R34 ;  /* 0x00000022001f7213 */ /* 0x000fe20000000000 */
[----:B------:R-:W-:Y:S01]  /*1ba0*/  @!P6 IMAD.IADD R23, R23, 0x1, -R2 ;  /* 0x000000011717e824 */ /* 0x000fe200078e0a02 */
[----:B------:R-:W-:Y:S01]  /*1bb0*/  ISETP.GE.AND P1, PT, R33, RZ, PT ;  /* 0x000000ff2100720c */ /* 0x000fe20003f26270 */
[----:B------:R-:W-:Y:S01]  /*1bc0*/  IMAD.HI.U32 R27, R3, R30, RZ ;  /* 0x0000001e031b7227 */ /* 0x000fe200078e00ff */
[----:B------:R-:W-:-:S02]  /*1bd0*/  ISETP.GT.U32.AND P6, PT, R2, R26, PT ;  /* 0x0000001a0200720c */ /* 0x000fc40003fc4070 */
[----:B------:R-:W-:Y:S01]  /*1be0*/  IABS R33, R39 ;  /* 0x0000002700217213 */ /* 0x000fe20000000000 */
[----:B------:R-:W-:-:S04]  /*1bf0*/  IMAD.HI.U32 R28, R3, R31, RZ ;  /* 0x0000001f031c7227 */ /* 0x000fc800078e00ff */
[----:B------:R-:W-:Y:S02]  /*1c00*/  IMAD.MOV R28, RZ, RZ, -R28 ;  /* 0x000000ffff1c7224 */ /* 0x000fe400078e0a1c */
[----:B------:R-:W-:Y:S01]  /*1c10*/  @!P5 IMAD.IADD R21, R21, 0x1, -R2 ;  /* 0x000000011515d824 */ /* 0x000fe200078e0a02 */
[C---:B------:R-:W-:Y:S01]  /*1c20*/  ISETP.GT.U32.AND P5, PT, R2.reuse, R25, PT ;  /* 0x000000190200720c */ /* 0x040fe20003fa4070 */
[C---:B------:R-:W-:Y:S01]  /*1c30*/  IMAD R28, R2.reuse, R28, R31 ;  /* 0x0000001c021c7224 */ /* 0x040fe200078e021f */
[----:B------:R-:W-:Y:S01]  /*1c40*/  IABS R31, R37 ;  /* 0x00000025001f7213 */ /* 0x000fe20000000000 */
[----:B------:R-:W-:Y:S01]  /*1c50*/  @!P2 IMAD.MOV R21, RZ, RZ, -R21 ;  /* 0x000000ffff15a224 */ /* 0x000fe200078e0a15 */
[----:B------:R-:W-:Y:S01]  /*1c60*/  ISETP.GT.U32.AND P2, PT, R2, R24, PT ;  /* 0x000000180200720c */ /* 0x000fe20003f44070 */
[----:B------:R-:W-:Y:S01]  /*1c70*/  @!P1 IMAD.MOV R22, RZ, RZ, -R22 ;  /* 0x000000ffff169224 */ /* 0x000fe200078e0a16 */
[----:B------:R-:W-:Y:S01]  /*1c80*/  ISETP.GE.AND P1, PT, R32, RZ, PT ;  /* 0x000000ff2000720c */ /* 0x000fe20003f26270 */
[----:B------:R-:W-:Y:S01]  /*1c90*/  @!P6 IMAD.IADD R26, R26, 0x1, -R2 ;  /* 0x000000011a1ae824 */ /* 0x000fe200078e0a02 */
[C---:B------:R-:W-:Y:S01]  /*1ca0*/  ISETP.GT.U32.AND P6, PT, R2.reuse, R28, PT ;  /* 0x0000001c0200720c */ /* 0x040fe20003fc4070 */
[----:B------:R-:W-:Y:S01]  /*1cb0*/  IMAD.MOV R27, RZ, RZ, -R27 ;  /* 0x000000ffff1b7224 */ /* 0x000fe200078e0a1b */
[----:B------:R-:W-:Y:S01]  /*1cc0*/  IABS R32, R40 ;  /* 0x0000002800207213 */ /* 0x000fe20000000000 */
[----:B------:R-:W-:Y:S01]  /*1cd0*/  @!P0 IMAD.MOV R23, RZ, RZ, -R23 ;  /* 0x000000ffff178224 */ /* 0x000fe200078e0a17 */
[C---:B------:R-:W-:Y:S01]  /*1ce0*/  ISETP.GT.U32.AND P0, PT, R2.reuse, R26, PT ;  /* 0x0000001a0200720c */ /* 0x040fe20003f04070 */
[----:B------:R-:W-:-:S02]  /*1cf0*/  IMAD R27, R2, R27, R30 ;  /* 0x0000001b021b7224 */ /* 0x000fc400078e021e */
[----:B------:R-:W-:-:S04]  /*1d00*/  IMAD.HI.U32 R29, R3, R32, RZ ;  /* 0x00000020031d7227 */ /* 0x000fc800078e00ff */
[----:B------:R-:W-:Y:S02]  /*1d10*/  IMAD.MOV R29, RZ, RZ, -R29 ;  /* 0x000000ffff1d7224 */ /* 0x000fe400078e0a1d */
[--C-:B------:R-:W-:Y:S01]  /*1d20*/  @!P2 IMAD.IADD R24, R24, 0x1, -R2.reuse ;  /* 0x000000011818a824 */ /* 0x100fe200078e0a02 */
[----:B------:R-:W-:Y:S01]  /*1d30*/  ISETP.GT.U32.AND P2, PT, R2, R27, PT ;  /* 0x0000001b0200720c */ /* 0x000fe20003f44070 */
[----:B------:R-:W-:Y:S02]  /*1d40*/  @!P6 IMAD.IADD R28, R28, 0x1, -R2 ;  /* 0x000000011c1ce824 */ /* 0x000fe400078e0a02 */
[C---:B------:R-:W-:Y:S02]  /*1d50*/  IMAD R29, R2.reuse, R29, R32 ;  /* 0x0000001d021d7224 */ /* 0x040fe400078e0220 */
[----:B------:R-:W-:Y:S01]  /*1d60*/  IMAD.HI.U32 R30, R3, R33, RZ ;  /* 0x00000021031e7227 */ /* 0x000fe200078e00ff */
[----:B------:R-:W-:-:S03]  /*1d70*/  ISETP.GT.U32.AND P6, PT, R2, R28, PT ;  /* 0x0000001c0200720c */ /* 0x000fc60003fc4070 */
[----:B------:R-:W-:Y:S02]  /*1d80*/  IMAD.MOV.U32 R32, RZ, RZ, R31 ;  /* 0x000000ffff207224 */ /* 0x000fe400078e001f */
[----:B------:R-:W-:Y:S02]  /*1d90*/  IMAD.MOV R30, RZ, RZ, -R30 ;  /* 0x000000ffff1e7224 */ /* 0x000fe400078e0a1e */
[----:B------:R-:W-:-:S04]  /*1da0*/  IMAD.HI.U32 R31, R3, R32, RZ ;  /* 0x00000020031f7227 */ /* 0x000fc800078e00ff */
[--C-:B------:R-:W-:Y:S01]  /*1db0*/  @!P0 IMAD.IADD R26, R26, 0x1, -R2.reuse ;  /* 0x000000011a1a8824 */ /* 0x100fe200078e0a02 */
[C---:B------:R-:W-:Y:S01]  /*1dc0*/  ISETP.GT.U32.AND P0, PT, R2.reuse, R29, PT ;  /* 0x0000001d0200720c */ /* 0x040fe20003f04070 */
[----:B------:R-:W-:Y:S02]  /*1dd0*/  IMAD R30, R2, R30, R33 ;  /* 0x0000001e021e7224 */ /* 0x000fe400078e0221 */
[----:B------:R-:W-:Y:S01]  /*1de0*/  IMAD.MOV R31, RZ, RZ, -R31 ;  /* 0x000000ffff1f7224 */ /* 0x000fe200078e0a1f */
[----:B------:R-:W-:Y:S01]  /*1df0*/  @!P1 IADD3 R26, PT, PT, -R26, RZ, RZ ;  /* 0x000000ff1a1a9210 */ /* 0x000fe20007ffe1ff */
[----:B------:R-:W-:Y:S01]  /*1e00*/  @!P2 IMAD.IADD R27, R27, 0x1, -R2 ;  /* 0x000000011b1ba824 */ /* 0x000fe200078e0a02 */
[----:B------:R-:W-:Y:S01]  /*1e10*/  ISETP.GE.AND P2, PT, R34, RZ, PT ;  /* 0x000000ff2200720c */ /* 0x000fe20003f46270 */
[C---:B------:R-:W-:Y:S01]  /*1e20*/  IMAD R31, R2.reuse, R31, R32 ;  /* 0x0000001f021f7224 */ /* 0x040fe200078e0220 */
[----:B------:R-:W-:Y:S01]  /*1e30*/  ISETP.GT.U32.AND P1, PT, R2, R30, PT ;  /* 0x0000001e0200720c */ /* 0x000fe20003f24070 */
[--C-:B------:R-:W-:Y:S01]  /*1e40*/  @!P5 IMAD.IADD R25, R25, 0x1, -R2.reuse ;  /* 0x000000011919d824 */ /* 0x100fe200078e0a02 */
[----:B------:R-:W-:Y:S01]  /*1e50*/  IABS R34, R35 ;  /* 0x0000002300227213 */ /* 0x000fe20000000000 */
[----:B------:R-:W-:Y:S01]  /*1e60*/  @!P6 IMAD.IADD R28, R28, 0x1, -R2 ;  /* 0x000000011c1ce824 */ /* 0x000fe200078e0a02 */
[C---:B------:R-:W-:Y:S01]  /*1e70*/  ISETP.GT.U32.AND P6, PT, R2.reuse, R31, PT ;  /* 0x0000001f0200720c */ /* 0x040fe20003fc4070 */
[----:B------:R-:W-:Y:S01]  /*1e80*/  @!P3 IMAD.MOV R24, RZ, RZ, -R24 ;  /* 0x000000ffff18b224 */ /* 0x000fe200078e0a18 */
[C---:B------:R-:W-:Y:S01]  /*1e90*/  ISETP.GT.U32.AND P5, PT, R2.reuse, R25, PT ;  /* 0x000000190200720c */ /* 0x040fe20003fa4070 */
[----:B------:R-:W-:Y:S01]  /*1ea0*/  IMAD.MOV.U32 R33, RZ, RZ, R34 ;  /* 0x000000ffff217224 */ /* 0x000fe200078e0022 */
[----:B------:R-:W-:Y:S01]  /*1eb0*/  IABS R34, R36 ;  /* 0x0000002400227213 */ /* 0x000fe20000000000 */
[----:B------:R-:W-:Y:S01]  /*1ec0*/  @!P0 IMAD.IADD R29, R29, 0x1, -R2 ;  /* 0x000000011d1d8824 */ /* 0x000fe200078e0a02 */
[----:B------:R-:W-:Y:S01]  /*1ed0*/  ISETP.GT.U32.AND P3, PT, R2, R27, PT ;  /* 0x0000001b0200720c */ /* 0x000fe20003f64070 */
[----:B------:R-:W-:Y:S01]  /*1ee0*/  IMAD.HI.U32 R32, R3, R33, RZ ;  /* 0x0000002103207227 */ /* 0x000fe200078e00ff */
[----:B------:R-:W-:-:S02]  /*1ef0*/  ISETP.GE.AND P0, PT, R37, RZ, PT ;  /* 0x000000ff2500720c */ /* 0x000fc40003f06270 */
[----:B------:R-:W-:Y:S01]  /*1f00*/  IABS R37, R41 ;  /* 0x0000002900257213 */ /* 0x000fe20000000000 */
[----:B------:R-:W-:Y:S01]  /*1f10*/  @!P1 IMAD.IADD R30, R30, 0x1, -R2 ;  /* 0x000000011e1e9824 */ /* 0x000fe200078e0a02 */
[C---:B------:R-:W-:Y:S01]  /*1f20*/  ISETP.GT.U32.AND P1, PT, R2.reuse, R29, PT ;  /* 0x0000001d0200720c */ /* 0x040fe20003f24070 */
[----:B------:R-:W-:Y:S02]  /*1f30*/  IMAD.MOV R32, RZ, RZ, -R32 ;  /* 0x000000ffff207224 */ /* 0x000fe400078e0a20 */
[----:B------:R-:W-:Y:S01]  /*1f40*/  @!P6 IMAD.IADD R31, R31, 0x1, -R2 ;  /* 0x000000011f1fe824 */ /* 0x000fe200078e0a02 */
[C---:B------:R-:W-:Y:S01]  /*1f50*/  ISETP.GT.U32.AND P6, PT, R2.reuse, R30, PT ;  /* 0x0000001e0200720c */ /* 0x040fe20003fc4070 */
[----:B------:R-:W-:Y:S02]  /*1f60*/  IMAD R32, R2, R32, R33 ;  /* 0x0000002002207224 */ /* 0x000fe400078e0221 */
[----:B------:R-:W-:-:S04]  /*1f70*/  IMAD.HI.U32 R33, R3, R34, RZ ;  /* 0x0000002203217227 */ /* 0x000fc800078e00ff */
[--C-:B------:R-:W-:Y:S01]  /*1f80*/  @!P5 IMAD.IADD R25, R25, 0x1, -R2.reuse ;  /* 0x000000011919d824 */ /* 0x100fe200078e0a02 */
[----:B------:R-:W-:Y:S01]  /*1f90*/  ISETP.GE.AND P5, PT, R42, RZ, PT ;  /* 0x000000ff2a00720c */ /* 0x000fe20003fa6270 */
[----:B------:R-:W-:Y:S01]  /*1fa0*/  IMAD.MOV R33, RZ, RZ, -R33 ;  /* 0x000000ffff217224 */ /* 0x000fe200078e0a21 */
[----:B------:R-:W-:Y:S01]  /*1fb0*/  IABS R42, R63 ;  /* 0x0000003f002a7213 */ /* 0x000fe20000000000 */
[----:B------:R-:W-:Y:S01]  /*1fc0*/  @!P3 IMAD.IADD R27, R27, 0x1, -R2 ;  /* 0x000000011b1bb824 */ /* 0x000fe200078e0a02 */
[----:B------:R-:W-:Y:S01]  /*1fd0*/  ISETP.GE.AND P3, PT, R39, RZ, PT ;  /* 0x000000ff2700720c */ /* 0x000fe20003f66270 */
[----:B------:R-:W-:Y:S01]  /*1fe0*/  IMAD R33, R2, R33, R34 ;  /* 0x0000002102217224 */ /* 0x000fe200078e0222 */
[----:B------:R-:W-:Y:S01]  /*1ff0*/  IABS R39, R44 ;  /* 0x0000002c00277213 */ /* 0x000fe20000000000 */
[----:B------:R-:W-:Y:S02]  /*2000*/  @!P6 IMAD.IADD R30, R30, 0x1, -R2 ;  /* 0x000000011e1ee824 */ /* 0x000fe400078e0a02 */
[----:B------:R-:W-:Y:S01]  /*2010*/  IMAD.HI.U32 R34, R3, R37, RZ ;  /* 0x0000002503227227 */ /* 0x000fe200078e00ff */
[----:B------:R-:W-:-:S03]  /*2020*/  ISETP.GT.U32.AND P6, PT, R2, R33, PT ;  /* 0x000000210200720c */ /* 0x000fc60003fc4070 */
[----:B------:R-:W-:Y:S01]  /*2030*/  @!P5 IMAD.MOV R27, RZ, RZ, -R27 ;  /* 0x000000ffff1bd224 */ /* 0x000fe200078e0a1b */
[C---:B------:R-:W-:Y:S01]  /*2040*/  ISETP.GT.U32.AND P5, PT, R2.reuse, R31, PT ;  /* 0x0000001f0200720c */ /* 0x040fe20003fa4070 */
[----:B------:R-:W-:Y:S01]  /*2050*/  @!P2 IMAD.MOV R28, RZ, RZ, -R28 ;  /* 0x000000ffff1ca224 */ /* 0x000fe200078e0a1c */
[----:B------:R-:W-:Y:S01]  /*2060*/  ISETP.GT.U32.AND P2, PT, R2, R32, PT ;  /* 0x000000200200720c */ /* 0x000fe20003f44070 */
[----:B------:R-:W-:Y:S02]  /*2070*/  IMAD.MOV R34, RZ, RZ, -R34 ;  /* 0x000000ffff227224 */ /* 0x000fe400078e0a22 */
[----:B------:R-:W-:Y:S01]  /*2080*/  @!P4 IMAD.MOV R25, RZ, RZ, -R25 ;  /* 0x000000ffff19c224 */ /* 0x000fe200078e0a19 */
[----:B------:R-:W-:Y:S01]  /*2090*/  ISETP.GE.AND P4, PT, R40, RZ, PT ;  /* 0x000000ff2800720c */ /* 0x000fe20003f86270 */
[C---:B------:R-:W-:Y:S01]  /*20a0*/  IMAD R34, R2.reuse, R34, R37 ;  /* 0x0000002202227224 */ /* 0x040fe200078e0225 */
[----:B------:R-:W-:Y:S01]  /*20b0*/  IABS R40, R43 ;  /* 0x0000002b00287213 */ /* 0x000fe20000000000 */
[--C-:B------:R-:W-:Y:S01]  /*20c0*/  @!P1 IMAD.IADD R29, R29, 0x1, -R2.reuse ;  /* 0x000000011d1d9824 */ /* 0x100fe200078e0a02 */
[----:B------:R-:W-:Y:S01]  /*20d0*/  ISETP.GE.AND P1, PT, R35, RZ, PT ;  /* 0x000000ff2300720c */ /* 0x000fe20003f26270 */
[----:B------:R-:W-:Y:S01]  /*20e0*/  @!P6 IMAD.IADD R33, R33, 0x1, -R2 ;  /* 0x000000012121e824 */ /* 0x000fe200078e0a02 */
[----:B------:R-:W-:Y:S01]  /*20f0*/  ISETP.GT.U32.AND P6, PT, R2, R34, PT ;  /* 0x000000220200720c */ /* 0x000fe20003fc4070 */
[----:B------:R-:W-:-:S04]  /*2100*/  IMAD.HI.U32 R35, R3, R39, RZ ;  /* 0x0000002703237227 */ /* 0x000fc800078e00ff */
[--C-:B------:R-:W-:Y:S01]  /*2110*/  @!P5 IMAD.IADD R31, R31, 0x1, -R2.reuse ;  /* 0x000000011f1fd824 */ /* 0x100fe200078e0a02 */
[----:B------:R-:W-:Y:S01]  /*2120*/  ISETP.GE.AND P5, PT, R36, RZ, PT ;  /* 0x000000ff2400720c */ /* 0x000fe20003fa6270 */
[----:B------:R-:W-:Y:S01]  /*2130*/  @!P2 IMAD.IADD R32, R32, 0x1, -R2 ;  /* 0x000000012020a824 */ /* 0x000fe200078e0a02 */
[----:B------:R-:W-:Y:S01]  /*2140*/  ISETP.GE.AND P2, PT, R41, RZ, PT ;  /* 0x000000ff2900720c */ /* 0x000fe20003f46270 */
[----:B------:R-:W-:Y:S01]  /*2150*/  IMAD.MOV R35, RZ, RZ, -R35 ;  /* 0x000000ffff237224 */ /* 0x000fe200078e0a23 */
[----:B------:R-:W-:Y:S01]  /*2160*/  IABS R41, R65 ;  /* 0x0000004100297213 */ /* 0x000fe20000000000 */
[----:B------:R-:W-:Y:S02]  /*2170*/  IMAD.HI.U32 R36, R3, R40, RZ ;  /* 0x0000002803247227 */ /* 0x000fe400078e00ff */
[----:B------:R-:W-:Y:S02]  /*2180*/  @!P6 IADD3 R34, PT, PT, R34, -R2, RZ ;  /* 0x800000022222e210 */ /* 0x000fe40007ffe0ff */
[----:B------:R-:W-:Y:S01]  /*2190*/  @!P4 IMAD.MOV R29, RZ, RZ, -R29 ;  /* 0x000000ffff1dc224 */ /* 0x000fe200078e0a1d */
[C---:B------:R-:W-:Y:S01]  /*21a0*/  ISETP.GT.U32.AND P4, PT, R2.reuse, R32, PT ;  /* 0x000000200200720c */ /* 0x040fe20003f84070 */
[C---:B------:R-:W-:Y:S01]  /*21b0*/  IMAD R35, R2.reuse, R35, R39 ;  /* 0x0000002302237224 */ /* 0x040fe200078e0227 */
[----:B------:R-:W-:Y:S01]  /*21c0*/  ISETP.GT.U32.AND P6, PT, R2, R34, PT ;  /* 0x000000220200720c */ /* 0x000fe20003fc4070 */
[----:B------:R-:W-:-:S02]  /*21d0*/  IMAD.MOV R37, RZ, RZ, -R36 ;  /* 0x000000ffff257224 */ /* 0x000fc400078e0a24 */
[----:B------:R-:W-:Y:S01]  /*21e0*/  @!P0 IMAD.MOV R31, RZ, RZ, -R31 ;  /* 0x000000ffff1f8224 */ /* 0x000fe200078e0a1f */
[C---:B------:R-:W-:Y:S01]  /*21f0*/  ISETP.GT.U32.AND P0, PT, R2.reuse, R35, PT ;  /* 0x000000230200720c */ /* 0x040fe20003f04070 */
[----:B------:R-:W-:Y:S01]  /*2200*/  IMAD R36, R2, R37, R40 ;  /* 0x0000002502247224 */ /* 0x000fe200078e0228 */
[----:B------:R-:W-:Y:S01]  /*2210*/  IABS R40, R45 ;  /* 0x0000002d00287213 */ /* 0x000fe20000000000 */
[----:B------:R-:W-:-:S04]  /*2220*/  IMAD.HI.U32 R39, R3, R41, RZ ;  /* 0x0000002903277227 */ /* 0x000fc800078e00ff */
[----:B------:R-:W-:-:S04]  /*2230*/  IMAD.HI.U32 R37, R3, R40, RZ ;  /* 0x0000002803257227 */ /* 0x000fc800078e00ff */
[--C-:B------:R-:W-:Y:S01]  /*2240*/  @!P4 IMAD.IADD R32, R32, 0x1, -R2.reuse ;  /* 0x000000012020c824 */ /* 0x100fe200078e0a02 */
[C---:B------:R-:W-:Y:S01]  /*2250*/  ISETP.GT.U32.AND P4, PT, R2.reuse, R36, PT ;  /* 0x000000240200720c */ /* 0x040fe20003f84070 */
[----:B------:R-:W-:Y:S02]  /*2260*/  IMAD.MOV R37, RZ, RZ, -R37 ;  /* 0x000000ffff257224 */ /* 0x000fe400078e0a25 */
[----:B------:R-:W-:Y:S02]  /*2270*/  @!P0 IMAD.IADD R35, R35, 0x1, -R2 ;  /* 0x0000000123238824 */ /* 0x000fe400078e0a02 */
[C---:B------:R-:W-:Y:S02]  /*2280*/  IMAD R37, R2.reuse, R37, R40 ;  /* 0x0000002502257224 */ /* 0x040fe400078e0228 */
[----:B------:R-:W-:Y:S01]  /*2290*/  @!P3 IMAD.MOV R30, RZ, RZ, -R30 ;  /* 0x000000ffff1eb224 */ /* 0x000fe200078e0a1e */
[----:B------:R-:W-:Y:S01]  /*22a0*/  ISETP.GT.U32.AND P3, PT, R2, R33, PT ;  /* 0x000000210200720c */ /* 0x000fe20003f64070 */
[----:B------:R-:W-:Y:S01]  /*22b0*/  @!P6 IMAD.IADD R34, R34, 0x1, -R2 ;  /* 0x000000012222e824 */ /* 0x000fe200078e0a02 */
[C---:B------:R-:W-:Y:S01]  /*22c0*/  ISETP.GT.U32.AND P0, PT, R2.reuse, R35, PT ;  /* 0x000000230200720c */ /* 0x040fe20003f04070 */
[----:B------:R-:W-:Y:S01]  /*22d0*/  IMAD.MOV R39, RZ, RZ, -R39 ;  /* 0x000000ffff277224 */ /* 0x000fe200078e0a27 */
[----:B------:R-:W-:Y:S01]  /*22e0*/  ISETP.GT.U32.AND P6, PT, R2, R37, PT ;  /* 0x000000250200720c */ /* 0x000fe20003fc4070 */
[----:B------:R-:W-:-:S04]  /*22f0*/  IMAD.HI.U32 R40, R3, R42, RZ ;  /* 0x0000002a03287227 */ /* 0x000fc800078e00ff */
[----:B------:R-:W-:Y:S01]  /*2300*/  @!P4 IMAD.IADD R36, R36, 0x1, -R2 ;  /* 0x000000012424c824 */ /* 0x000fe200078e0a02 */
[----:B------:R-:W-:Y:S01]  /*2310*/  ISETP.GE.AND P4, PT, R43, RZ, PT ;  /* 0x000000ff2b00720c */ /* 0x000fe20003f86270 */
[C---:B------:R-:W-:Y:S01]  /*2320*/  IMAD R39, R2.reuse, R39, R41 ;  /* 0x0000002702277224 */ /* 0x040fe200078e0229 */
[----:B------:R-:W-:Y:S01]  /*2330*/  IABS R43, R59 ;  /* 0x0000003b002b7213 */ /* 0x000fe20000000000 */
[----:B------:R-:W-:Y:S02]  /*2340*/  IMAD.MOV R41, RZ, RZ, -R40 ;  /* 0x000000ffff297224 */ /* 0x000fe400078e0a28 */
[----:B------:R-:W-:Y:S01]  /*2350*/  @!P1 IMAD.MOV R32, RZ, RZ, -R32 ;  /* 0x000000ffff209224 */ /* 0x000fe200078e0a20 */
[C---:B------:R-:W-:Y:S01]  /*2360*/  ISETP.GT.U32.AND P1, PT, R2.reuse, R36, PT ;  /* 0x000000240200720c */ /* 0x040fe20003f24070 */
[----:B------:R-:W-:Y:S02]  /*2370*/  IMAD R40, R2, R41, R42 ;  /* 0x0000002902287224 */ /* 0x000fe400078e022a */
[--C-:B------:R-:W-:Y:S01]  /*2380*/  @!P3 IMAD.IADD R33, R33, 0x1, -R2.reuse ;  /* 0x000000012121b824 */ /* 0x100fe200078e0a02 */
[----:B------:R-:W-:Y:S01]  /*2390*/  ISETP.GE.AND P3, PT, R44, RZ, PT ;  /* 0x000000ff2c00720c */ /* 0x000fe20003f66270 */
[--C-:B------:R-:W-:Y:S01]  /*23a0*/  @!P0 IMAD.IADD R35, R35, 0x1, -R2.reuse ;  /* 0x0000000123238824 */ /* 0x100fe200078e0a02 */
[----:B------:R-:W-:Y:S01]  /*23b0*/  IABS R44, R57 ;  /* 0x00000039002c7213 */ /* 0x000fe20000000000 */
[----:B------:R-:W-:Y:S01]  /*23c0*/  @!P6 IMAD.IADD R37, R37, 0x1, -R2 ;  /* 0x000000012525e824 */ /* 0x000fe200078e0a02 */
[C---:B------:R-:W-:Y:S01]  /*23d0*/  ISETP.GT.U32.AND P0, PT, R2.reuse, R39, PT ;  /* 0x000000270200720c */ /* 0x040fe20003f04070 */
[----:B------:R-:W-:Y:S01]  /*23e0*/  @!P5 IMAD.MOV R33, RZ, RZ, -R33 ;  /* 0x000000ffff21d224 */ /* 0x000fe200078e0a21 */
[C---:B------:R-:W-:Y:S01]  /*23f0*/  ISETP.GT.U32.AND P6, PT, R2.reuse, R40, PT ;  /* 0x000000280200720c */ /* 0x040fe20003fc4070 */
[----:B------:R-:W-:Y:S01]  /*2400*/  IMAD.HI.U32 R42, R3, R44, RZ ;  /* 0x0000002c032a7227 */ /* 0x000fe200078e00ff */
[----:B------:R-:W-:-:S03]  /*2410*/  ISETP.GT.U32.AND P5, PT, R2, R37, PT ;  /* 0x000000250200720c */ /* 0x000fc60003fa4070 */
[----:B------:R-:W-:Y:S01]  /*2420*/  @!P1 IMAD.IADD R36, R36, 0x1, -R2 ;  /* 0x0000000124249824 */ /* 0x000fe200078e0a02 */
[----:B------:R-:W-:Y:S01]  /*2430*/  ISETP.GE.AND P1, PT, R45, RZ, PT ;  /* 0x000000ff2d00720c */ /* 0x000fe20003f26270 */
[----:B------:R-:W-:Y:S02]  /*2440*/  IMAD.MOV R45, RZ, RZ, -R42 ;  /* 0x000000ffff2d7224 */ /* 0x000fe400078e0a2a */
[----:B------:R-:W-:-:S04]  /*2450*/  IMAD.HI.U32 R41, R3, R43, RZ ;  /* 0x0000002b03297227 */ /* 0x000fc800078e00ff */
[----:B------:R-:W-:Y:S01]  /*2460*/  @!P0 IMAD.IADD R39, R39, 0x1, -R2 ;  /* 0x0000000127278824 */ /* 0x000fe200078e0a02 */
[----:B------:R-:W-:Y:S01]  /*2470*/  ISETP.GE.AND P0, PT, R65, RZ, PT ;  /* 0x000000ff4100720c */ /* 0x000fe20003f06270 */
[----:B------:R-:W-:Y:S01]  /*2480*/  IMAD R42, R2, R45, R44 ;  /* 0x0000002d022a7224 */ /* 0x000fe200078e022c */
[----:B------:R-:W-:Y:S01]  /*2490*/  IABS R45, R55 ;  /* 0x00000037002d7213 */ /* 0x000fe20000000000 */
[--C-:B------:R-:W-:Y:S01]  /*24a0*/  @!P6 IMAD.IADD R40, R40, 0x1, -R2.reuse ;  /* 0x000000012828e824 */ /* 0x100fe200078e0a02 */
[C---:B------:R-:W-:Y:S01]  /*24b0*/  ISETP.GT.U32.AND P6, PT, R2.reuse, R39, PT ;  /* 0x000000270200720c */ /* 0x040fe20003fc4070 */
[----:B------:R-:W-:Y:S01]  /*24c0*/  IMAD.MOV R41, RZ, RZ, -R41 ;  /* 0x000000ffff297224 */ /* 0x000fe200078e0a29 */
[----:B------:R-:W-:Y:S01]  /*24d0*/  IABS R65, R73 ;  /* 0x0000004900417213 */ /* 0x000fe20000000000 */
[----:B------:R-:W-:Y:S01]  /*24e0*/  @!P5 IMAD.IADD R37, R37, 0x1, -R2 ;  /* 0x000000012525d824 */ /* 0x000fe200078e0a02 */
[C---:B------:R-:W-:Y:S01]  /*24f0*/  ISETP.GT.U32.AND P5, PT, R2.reuse, R42, PT ;  /* 0x0000002a0200720c */ /* 0x040fe20003fa4070 */
[----:B------:R-:W-:Y:S01]  /*2500*/  @!P2 IMAD.MOV R34, RZ, RZ, -R34 ;  /* 0x000000ffff22a224 */ /* 0x000fe200078e0a22 */
[C---:B------:R-:W-:Y:S01]  /*2510*/  ISETP.GT.U32.AND P2, PT, R2.reuse, R40, PT ;  /* 0x000000280200720c */ /* 0x040fe20003f44070 */
[----:B------:R-:W-:-:S02]  /*2520*/  IMAD R41, R2, R41, R43 ;  /* 0x0000002902297224 */ /* 0x000fc400078e022b */
[----:B------:R-:W-:-:S04]  /*2530*/  IMAD.HI.U32 R43, R3, R46, RZ ;  /* 0x0000002e032b7227 */ /* 0x000fc800078e00ff */
[----:B------:R-:W-:Y:S02]  /*2540*/  IMAD.MOV R43, RZ, RZ, -R43 ;  /* 0x000000ffff2b7224 */ /* 0x000fe400078e0a2b */
[----:B------:R-:W-:-:S04]  /*2550*/  IMAD.HI.U32 R44, R3, R45, RZ ;  /* 0x0000002d032c7227 */ /* 0x000fc800078e00ff */
[----:B------:R-:W-:Y:S01]  /*2560*/  IMAD R43, R2, R43, R46 ;  /* 0x0000002b022b7224 */ /* 0x000fe200078e022e */
[----:B------:R-:W-:Y:S01]  /*2570*/  IABS R46, R53 ;  /* 0x00000035002e7213 */ /* 0x000fe20000000000 */
[--C-:B------:R-:W-:Y:S01]  /*2580*/  @!P6 IMAD.IADD R39, R39, 0x1, -R2.reuse ;  /* 0x000000012727e824 */ /* 0x100fe200078e0a02 */
[----:B------:R-:W-:Y:S01]  /*2590*/  ISETP.GE.AND P6, PT, R59, RZ, PT ;  /* 0x000000ff3b00720c */ /* 0x000fe20003fc6270 */
[--C-:B------:R-:W-:Y:S01]  /*25a0*/  @!P5 IMAD.IADD R42, R42, 0x1, -R2.reuse ;  /* 0x000000012a2ad824 */ /* 0x100fe200078e0a02 */
[----:B------:R-:W-:Y:S01]  /*25b0*/  ISETP.GE.AND P5, PT, R49, RZ, PT ;  /* 0x000000ff3100720c */ /* 0x000fe20003fa6270 */
[----:B------:R-:W-:Y:S01]  /*25c0*/  @!P3 IMAD.MOV R35, RZ, RZ, -R35 ;  /* 0x000000ffff23b224 */ /* 0x000fe200078e0a23 */
[----:B------:R-:W-:Y:S01]  /*25d0*/  ISETP.GT.U32.AND P3, PT, R2, R41, PT ;  /* 0x000000290200720c */ /* 0x000fe20003f64070 */
[----:B------:R-:W-:Y:S01]  /*25e0*/  @!P2 IMAD.IADD R40, R40, 0x1, -R2 ;  /* 0x000000012828a824 */ /* 0x000fe200078e0a02 */
[C---:B------:R-:W-:Y:S01]  /*25f0*/  ISETP.GT.U32.AND P2, PT, R2.reuse, R43, PT ;  /* 0x0000002b0200720c */ /* 0x040fe20003f44070 */
[----:B------:R-:W-:Y:S01]  /*2600*/  IMAD.MOV R44, RZ, RZ, -R44 ;  /* 0x000000ffff2c7224 */ /* 0x000fe200078e0a2c */
[----:B------:R-:W-:Y:S01]  /*2610*/  IABS R49, R51 ;  /* 0x0000003300317213 */ /* 0x000fe20000000000 */
[----:B------:R-:W-:Y:S01]  /*2620*/  @!P0 IMAD.MOV R39, RZ, RZ, -R39 ;  /* 0x000000ffff278224 */ /* 0x000fe200078e0a27 */
[C---:B------:R-:W-:Y:S01]  /*2630*/  ISETP.GT.U32.AND P0, PT, R2.reuse, R42, PT ;  /* 0x0000002a0200720c */ /* 0x040fe20003f04070 */
[----:B------:R-:W-:Y:S01]  /*2640*/  IMAD R44, R2, R44, R45 ;  /* 0x0000002c022c7224 */ /* 0x000fe200078e022d */
[----:B------:R-:W-:Y:S01]  /*2650*/  IABS R59, R61 ;  /* 0x0000003d003b7213 */ /* 0x000fe20000000000 */
[----:B------:R-:W-:-:S04]  /*2660*/  IMAD.HI.U32 R45, R3, R46, RZ ;  /* 0x0000002e032d7227 */ /* 0x000fc800078e00ff */
[----:B------:R-:W-:Y:S01]  /*2670*/  IMAD.MOV R45, RZ, RZ, -R45 ;  /* 0x000000ffff2d7224 */ /* 0x000fe200078e0a2d */
[----:B------:R-:W-:Y:S01]  /*2680*/  @!P3 IADD3 R41, PT, PT, R41, -R2, RZ ;  /* 0x800000022929b210 */ /* 0x000fe20007ffe0ff */
[----:B------:R-:W-:Y:S02]  /*2690*/  @!P2 IMAD.IADD R43, R43, 0x1, -R2 ;  /* 0x000000012b2ba824 */ /* 0x000fe400078e0a02 */
[C---:B------:R-:W-:Y:S01]  /*26a0*/  IMAD R45, R2.reuse, R45, R46 ;  /* 0x0000002d022d7224 */ /* 0x040fe200078e022e */
[----:B------:R-:W-:Y:S01]  /*26b0*/  ISETP.GT.U32.AND P3, PT, R2, R41, PT ;  /* 0x000000290200720c */ /* 0x000fe20003f64070 */
[----:B------:R-:W-:Y:S01]  /*26c0*/  @!P0 IMAD.IADD R42, R42, 0x1, -R2 ;  /* 0x000000012a2a8824 */ /* 0x000fe200078e0a02 */
[C---:B------:R-:W-:Y:S01]  /*26d0*/  ISETP.GT.U32.AND P2, PT, R2.reuse, R43, PT ;  /* 0x0000002b0200720c */ /* 0x040fe20003f44070 */
[----:B------:R-:W-:Y:S01]  /*26e0*/  IMAD.HI.U32 R46, R3, R49, RZ ;  /* 0x00000031032e7227 */ /* 0x000fe200078e00ff */
[----:B------:R-:W-:-:S03]  /*26f0*/  ISETP.GT.U32.AND P0, PT, R2, R45, PT ;  /* 0x0000002d0200720c */ /* 0x000fc60003f04070 */
[----:B------:R-:W-:Y:S02]  /*2700*/  IMAD.MOV R46, RZ, RZ, -R46 ;  /* 0x000000ffff2e7224 */ /* 0x000fe400078e0a2e */
[----:B------:R-:W-:Y:S01]  /*2710*/  @!P4 IMAD.MOV R36, RZ, RZ, -R36 ;  /* 0x000000ffff24c224 */ /* 0x000fe200078e0a24 */
[----:B------:R-:W-:Y:S01]  /*2720*/  ISETP.GE.AND P4, PT, R63, RZ, PT ;  /* 0x000000ff3f00720c */ /* 0x000fe20003f86270 */
[C---:B------:R-:W-:Y:S01]  /*2730*/  IMAD R49, R2.reuse, R46, R49 ;  /* 0x0000002e02317224 */ /* 0x040fe200078e0231 */
[----:B------:R-:W-:Y:S01]  /*2740*/  IABS R63, R80 ;  /* 0x00000050003f7213 */ /* 0x000fe20000000000 */
[--C-:B------:R-:W-:Y:S01]  /*2750*/  @!P3 IMAD.IADD R41, R41, 0x1, -R2.reuse ;  /* 0x000000012929b824 */ /* 0x100fe200078e0a02 */
[C---:B------:R-:W-:Y:S01]  /*2760*/  ISETP.GT.U32.AND P3, PT, R2.reuse, R44, PT ;  /* 0x0000002c0200720c */ /* 0x040fe20003f64070 */
[--C-:B------:R-:W-:Y:S01]  /*2770*/  @!P2 IMAD.IADD R43, R43, 0x1, -R2.reuse ;  /* 0x000000012b2ba824 */ /* 0x100fe200078e0a02 */
[----:B------:R-:W-:Y:S01]  /*2780*/  ISETP.GE.AND P2, PT, R51, RZ, PT ;  /* 0x000000ff3300720c */ /* 0x000fe20003f46270 */
[----:B------:R-:W-:Y:S01]  /*2790*/  @!P0 IMAD.IADD R45, R45, 0x1, -R2 ;  /* 0x000000012d2d8824 */ /* 0x000fe200078e0a02 */
[----:B------:R-:W-:Y:S01]  /*27a0*/  IABS R51, R48 ;  /* 0x0000003000337213 */ /* 0x000fe20000000000 */
[----:B------:R-:W-:Y:S01]  /*27b0*/  @!P5 IMAD.MOV R43, RZ, RZ, -R43 ;  /* 0x000000ffff2bd224 */ /* 0x000fe200078e0a2b */
[C---:B------:R-:W-:Y:S01]  /*27c0*/  ISETP.GT.U32.AND P5, PT, R2.reuse, R49, PT ;  /* 0x000000310200720c */ /* 0x040fe20003fa4070 */
[----:B------:R-:W-:Y:S01]  /*27d0*/  @!P6 IMAD.MOV R41, RZ, RZ, -R41 ;  /* 0x000000ffff29e224 */ /* 0x000fe200078e0a29 */
[----:B------:R-:W-:Y:S01]  /*27e0*/  ISETP.GT.U32.AND P0, PT, R2, R45, PT ;  /* 0x0000002d0200720c */ /* 0x000fe20003f04070 */
[----:B------:R-:W-:Y:S01]  /*27f0*/  @!P1 IMAD.MOV R37, RZ, RZ, -R37 ;  /* 0x000000ffff259224 */ /* 0x000fe200078e0a25 */
[----:B------:R-:W-:Y:S01]  /*2800*/  ISETP.GE.AND P6, PT, R53, RZ, PT ;  /* 0x000000ff3500720c */ /* 0x000fe20003fc6270 */
[----:B------:R-:W-:Y:S01]  /*2810*/  @!P4 IMAD.MOV R40, RZ, RZ, -R40 ;  /* 0x000000ffff28c224 */ /* 0x000fe200078e0a28 */
[----:B------:R-:W-:Y:S01]  /*2820*/  ISETP.GE.AND P1, PT, R57, RZ, PT ;  /* 0x000000ff3900720c */ /* 0x000fe20003f26270 */
[----:B------:R-:W-:Y:S01]  /*2830*/  @!P3 IMAD.IADD R44, R44, 0x1, -R2 ;  /* 0x000000012c2cb824 */ /* 0x000fe200078e0a02 */
[----:B------:R-:W-:Y:S01]  /*2840*/  ISETP.GE.AND P4, PT, R55, RZ, PT ;  /* 0x000000ff3700720c */ /* 0x000fe20003f86270 */
[----:B------:R-:W-:Y:S01]  /*2850*/  IMAD.HI.U32 R46, R3, R51, RZ ;  /* 0x00000033032e7227 */ /* 0x000fe200078e00ff */
[----:B------:R-:W-:-:S02]  /*2860*/  IABS R53, R52 ;  /* 0x0000003400357213 */ /* 0x000fc40000000000 */
[C---:B------:R-:W-:Y:S01]  /*2870*/  ISETP.GT.U32.AND P3, PT, R2.reuse, R44, PT ;  /* 0x0000002c0200720c */ /* 0x040fe20003f64070 */
[----:B------:R-:W-:Y:S01]  /*2880*/  IMAD.MOV R46, RZ, RZ, -R46 ;  /* 0x000000ffff2e7224 */ /* 0x000fe200078e0a2e */
[----:B------:R-:W-:Y:S01]  /*2890*/  @!P5 IADD3 R49, PT, PT, R49, -R2, RZ ;  /* 0x800000023131d210 */ /* 0x000fe20007ffe0ff */
[----:B------:R-:W-:Y:S01]  /*28a0*/  @!P0 IMAD.IADD R45, R45, 0x1, -R2 ;  /* 0x000000012d2d8824 */ /* 0x000fe200078e0a02 */
[----:B------:R-:W-:Y:S01]  /*28b0*/  IABS R55, R50 ;  /* 0x0000003200377213 */ /* 0x000fe20000000000 */
[----:B------:R-:W-:Y:S01]  /*28c0*/  IMAD R51, R2, R46, R51 ;  /* 0x0000002e02337224 */ /* 0x000fe200078e0233 */
[----:B------:R-:W-:Y:S01]  /*28d0*/  ISETP.GE.AND P5, PT, R38, RZ, PT ;  /* 0x000000ff2600720c */ /* 0x000fe20003fa6270 */
[----:B------:R-:W-:Y:S01]  /*28e0*/  @!P6 IMAD.MOV R45, RZ, RZ, -R45 ;  /* 0x000000ffff2de224 */ /* 0x000fe200078e0a2d */
[----:B------:R-:W-:Y:S01]  /*28f0*/  ISETP.GT.U32.AND P6, PT, R2, R49, PT ;  /* 0x000000310200720c */ /* 0x000fe20003fc4070 */
[----:B------:R-:W-:Y:S01]  /*2900*/  @!P1 IMAD.MOV R42, RZ, RZ, -R42 ;  /* 0x000000ffff2a9224 */ /* 0x000fe200078e0a2a */
[----:B------:R-:W-:Y:S01]  /*2910*/  ISETP.GE.AND P1, PT, R48, RZ, PT ;  /* 0x000000ff3000720c */ /* 0x000fe20003f26270 */
[----:B------:R-:W-:Y:S01]  /*2920*/  IMAD.HI.U32 R48, R3, R53, RZ ;  /* 0x0000003503307227 */ /* 0x000fe200078e00ff */
[----:B------:R-:W-:-:S02]  /*2930*/  IABS R57, R38 ;  /* 0x0000002600397213 */ /* 0x000fc40000000000 */
[----:B------:R-:W-:Y:S01]  /*2940*/  ISETP.GE.AND P0, PT, R50, RZ, PT ;  /* 0x000000ff3200720c */ /* 0x000fe20003f06270 */
[----:B------:R-:W-:Y:S01]  /*2950*/  @!P3 IMAD.IADD R44, R44, 0x1, -R2 ;  /* 0x000000012c2cb824 */ /* 0x000fe200078e0a02 */
[----:B------:R-:W-:Y:S01]  /*2960*/  ISETP.GE.AND P3, PT, R52, RZ, PT ;  /* 0x000000ff3400720c */ /* 0x000fe20003f66270 */
[----:B------:R-:W-:-:S04]  /*2970*/  IMAD.HI.U32 R46, R3, R55, RZ ;  /* 0x00000037032e7227 */ /* 0x000fc800078e00ff */
[----:B------:R-:W-:Y:S02]  /*2980*/  IMAD.MOV R48, RZ, RZ, -R48 ;  /* 0x000000ffff307224 */ /* 0x000fe400078e0a30 */
[----:B------:R-:W-:Y:S01]  /*2990*/  @!P4 IMAD.MOV R44, RZ, RZ, -R44 ;  /* 0x000000ffff2cc224 */ /* 0x000fe200078e0a2c */
[C---:B------:R-:W-:Y:S01]  /*29a0*/  ISETP.GT.U32.AND P4, PT, R2.reuse, R51, PT ;  /* 0x000000330200720c */ /* 0x040fe20003f84070 */
[----:B------:R-:W-:Y:S02]  /*29b0*/  IMAD.MOV R46, RZ, RZ, -R46 ;  /* 0x000000ffff2e7224 */ /* 0x000fe400078e0a2e */
[----:B------:R-:W-:Y:S02]  /*29c0*/  @!P6 IMAD.IADD R49, R49, 0x1, -R2 ;  /* 0x000000013131e824 */ /* 0x000fe400078e0a02 */
[C---:B------:R-:W-:Y:S02]  /*29d0*/  IMAD R53, R2.reuse, R48, R53 ;  /* 0x0000003002357224 */ /* 0x040fe400078e0235 */
[----:B------:R-:W-:-:S02]  /*29e0*/  IMAD R55, R2, R46, R55 ;  /* 0x0000002e02377224 */ /* 0x000fc400078e0237 */
[----:B------:R-:W-:Y:S01]  /*29f0*/  IMAD.MOV.U32 R38, RZ, RZ, R49 ;  /* 0x000000ffff267224 */ /* 0x000fe200078e0031 */
[----:B------:R-:W-:Y:S01]  /*2a00*/  ISETP.GT.U32.AND P6, PT, R2, R53, PT ;  /* 0x000000350200720c */ /* 0x000fe20003fc4070 */
[----:B------:R-:W-:-:S04]  /*2a10*/  IMAD.HI.U32 R46, R3, R57, RZ ;  /* 0x00000039032e7227 */ /* 0x000fc800078e00ff */
[----:B------:R-:W-:Y:S01]  /*2a20*/  @!P2 IMAD.MOV R38, RZ, RZ, -R38 ;  /* 0x000000ffff26a224 */ /* 0x000fe200078e0a26 */
[----:B------:R-:W-:Y:S01]  /*2a30*/  ISETP.GT.U32.AND P2, PT, R2, R55, PT ;  /* 0x000000370200720c */ /* 0x000fe20003f44070 */
[----:B------:R-:W-:Y:S02]  /*2a40*/  @!P4 IMAD.IADD R51, R51, 0x1, -R2 ;  /* 0x000000013333c824 */ /* 0x000fe400078e0a02 */
[----:B------:R-:W-:-:S03]  /*2a50*/  IMAD.HI.U32 R48, R3, R59, RZ ;  /* 0x0000003b03307227 */ /* 0x000fc600078e00ff */
[----:B------:R-:W-:Y:S01]  /*2a60*/  ISETP.GT.U32.AND P4, PT, R2, R51, PT ;  /* 0x000000330200720c */ /* 0x000fe20003f84070 */
[----:B------:R-:W-:Y:S02]  /*2a70*/  @!P6 IMAD.IADD R53, R53, 0x1, -R2 ;  /* 0x000000013535e824 */ /* 0x000fe400078e0a02 */
[----:B------:R-:W-:-:S03]  /*2a80*/  IMAD.HI.U32 R50, R3, R63, RZ ;  /* 0x0000003f03327227 */ /* 0x000fc600078e00ff */
[C---:B------:R-:W-:Y:S01]  /*2a90*/  ISETP.GT.U32.AND P6, PT, R2.reuse, R53, PT ;  /* 0x000000350200720c */ /* 0x040fe20003fc4070 */
[----:B------:R-:W-:Y:S02]  /*2aa0*/  @!P2 IMAD.IADD R55, R55, 0x1, -R2 ;  /* 0x000000013737a824 */ /* 0x000fe400078e0a02 */
[----:B------:R-:W-:Y:S02]  /*2ab0*/  IMAD.MOV R46, RZ, RZ, -R46 ;  /* 0x000000ffff2e7224 */ /* 0x000fe400078e0a2e */
[----:B------:R-:W-:Y:S01]  /*2ac0*/  IMAD.MOV R48, RZ, RZ, -R48 ;  /* 0x000000ffff307224 */ /* 0x000fe200078e0a30 */
[C---:B------:R-:W-:Y:S01]  /*2ad0*/  ISETP.GT.U32.AND P2, PT, R2.reuse, R55, PT ;  /* 0x000000370200720c */ /* 0x040fe20003f44070 */
[----:B------:R-:W-:Y:S02]  /*2ae0*/  IMAD.MOV R50, RZ, RZ, -R50 ;  /* 0x000000ffff327224 */ /* 0x000fe400078e0a32 */
[----:B------:R-:W-:Y:S01]  /*2af0*/  @!P4 IMAD.IADD R51, R51, 0x1, -R2 ;  /* 0x000000013333c824 */ /* 0x000fe200078e0a02 */
[----:B------:R-:W-:Y:S01]  /*2b00*/  ISETP.GE.AND P4, PT, R61, RZ, PT ;  /* 0x000000ff3d00720c */ /* 0x000fe20003f86270 */
[----:B------:R-:W-:-:S02]  /*2b10*/  IMAD R49, R2, R46, R57 ;  /* 0x0000002e02317224 */ /* 0x000fc400078e0239 */
[C---:B------:R-:W-:Y:S02]  /*2b20*/  IMAD R57, R2.reuse, R48, R59 ;  /* 0x0000003002397224 */ /* 0x040fe400078e023b */
[C---:B------:R-:W-:Y:S01]  /*2b30*/  IMAD R59, R2.reuse, R50, R63 ;  /* 0x00000032023b7224 */ /* 0x040fe200078e023f */
[----:B------:R-:W-:Y:S01]  /*2b40*/  IABS R63, R71 ;  /* 0x00000047003f7213 */ /* 0x000fe20000000000 */
[----:B------:R-:W-:Y:S01]  /*2b50*/  @!P1 IMAD.MOV R51, RZ, RZ, -R51 ;  /* 0x000000ffff339224 */ /* 0x000fe200078e0a33 */
[C---:B------:R-:W-:Y:S01]  /*2b60*/  ISETP.GT.U32.AND P1, PT, R2.reuse, R49, PT ;  /* 0x000000310200720c */ /* 0x040fe20003f24070 */
[--C-:B------:R-:W-:Y:S01]  /*2b70*/  @!P6 IMAD.IADD R53, R53, 0x1, -R2.reuse ;  /* 0x000000013535e824 */ /* 0x100fe200078e0a02 */
[C---:B------:R-:W-:Y:S01]  /*2b80*/  ISETP.GT.U32.AND P6, PT, R2.reuse, R57, PT ;  /* 0x000000390200720c */ /* 0x040fe20003fc4070 */
[----:B------:R-:W-:Y:S01]  /*2b90*/  @!P2 IMAD.IADD R55, R55, 0x1, -R2 ;  /* 0x000000013737a824 */ /* 0x000fe200078e0a02 */
[----:B------:R-:W-:Y:S01]  /*2ba0*/  ISETP.GT.U32.AND P2, PT, R2, R59, PT ;  /* 0x0000003b0200720c */ /* 0x000fe20003f44070 */
[----:B------:R-:W-:-:S04]  /*2bb0*/  IMAD.HI.U32 R46, R3, R63, RZ ;  /* 0x0000003f032e7227 */ /* 0x000fc800078e00ff */
[----:B------:R-:W-:-:S04]  /*2bc0*/  IMAD.HI.U32 R52, R3, R65, RZ ;  /* 0x0000004103347227 */ /* 0x000fc800078e00ff */
[----:B------:R-:W-:Y:S02]  /*2bd0*/  IMAD.MOV R46, RZ, RZ, -R46 ;  /* 0x000000ffff2e7224 */ /* 0x000fe400078e0a2e */
[----:B------:R-:W-:Y:S02]  /*2be0*/  IMAD.MOV R52, RZ, RZ, -R52 ;  /* 0x000000ffff347224 */ /* 0x000fe400078e0a34 */
[C---:B------:R-:W-:Y:S02]  /*2bf0*/  IMAD R63, R2.reuse, R46, R63 ;  /* 0x0000002e023f7224 */ /* 0x040fe400078e023f */
[C---:B------:R-:W-:Y:S01]  /*2c00*/  IMAD R61, R2.reuse, R52, R65 ;  /* 0x00000034023d7224 */ /* 0x040fe200078e0241 */
[----:B------:R-:W-:Y:S01]  /*2c10*/  IABS R65, R79 ;  /* 0x0000004f00417213 */ /* 0x000fe20000000000 */
[--C-:B------:R-:W-:Y:S02]  /*2c20*/  @!P1 IMAD.IADD R49, R49, 0x1, -R2.reuse ;  /* 0x0000000131319824 */ /* 0x100fe400078e0a02 */
[--C-:B------:R-:W-:Y:S01]  /*2c30*/  @!P6 IMAD.IADD R57, R57, 0x1, -R2.reuse ;  /* 0x000000013939e824 */ /* 0x100fe200078e0a02 */
[C---:B------:R-:W-:Y:S01]  /*2c40*/  ISETP.GT.U32.AND P6, PT, R2.reuse, R63, PT ;  /* 0x0000003f0200720c */ /* 0x040fe20003fc4070 */
[----:B------:R-:W-:Y:S01]  /*2c50*/  @!P2 IMAD.IADD R59, R59, 0x1, -R2 ;  /* 0x000000013b3ba824 */ /* 0x000fe200078e0a02 */
[C---:B------:R-:W-:Y:S01]  /*2c60*/  ISETP.GT.U32.AND P1, PT, R2.reuse, R61, PT ;  /* 0x0000003d0200720c */ /* 0x040fe20003f24070 */
[----:B------:R-:W-:Y:S01]  /*2c70*/  IMAD.HI.U32 R48, R3, R65, RZ ;  /* 0x0000004103307227 */ /* 0x000fe200078e00ff */
[----:B------:R-:W-:-:S03]  /*2c80*/  ISETP.GT.U32.AND P2, PT, R2, R49, PT ;  /* 0x000000310200720c */ /* 0x000fc60003f44070 */
[----:B------:R-:W-:Y:S02]  /*2c90*/  IMAD.MOV R48, RZ, RZ, -R48 ;  /* 0x000000ffff307224 */ /* 0x000fe400078e0a30 */
[----:B------:R-:W-:-:S04]  /*2ca0*/  IMAD.HI.U32 R50, R3, R67, RZ ;  /* 0x0000004303327227 */ /* 0x000fc800078e00ff */
[C---:B------:R-:W-:Y:S02]  /*2cb0*/  IMAD R65, R2.reuse, R48, R65 ;  /* 0x0000003002417224 */ /* 0x040fe400078e0241 */
[--C-:B------:R-:W-:Y:S01]  /*2cc0*/  @!P6 IMAD.IADD R63, R63, 0x1, -R2.reuse ;  /* 0x000000013f3fe824 */ /* 0x100fe200078e0a02 */
[----:B------:R-:W-:Y:S01]  /*2cd0*/  @!P1 IADD3 R61, PT, PT, R61, -R2, RZ ;  /* 0x800000023d3d9210 */ /* 0x000fe20007ffe0ff */
[----:B------:R-:W-:Y:S01]  /*2ce0*/  @!P2 IMAD.IADD R49, R49, 0x1, -R2 ;  /* 0x000000013131a824 */ /* 0x000fe200078e0a02 */
[C---:B------:R-:W-:Y:S01]  /*2cf0*/  ISETP.GT.U32.AND P2, PT, R2.reuse, R65, PT ;  /* 0x000000410200720c */ /* 0x040fe20003f44070 */
[----:B------:R-:W-:Y:S01]  /*2d00*/  IMAD.HI.U32 R52, R3, R69, RZ ;  /* 0x0000004503347227 */ /* 0x000fe200078e00ff */
[C---:B------:R-:W-:Y:S02]  /*2d10*/  ISETP.GT.U32.AND P6, PT, R2.reuse, R61, PT ;  /* 0x0000003d0200720c */ /* 0x040fe40003fc4070 */
[C---:B------:R-:W-:Y:S01]  /*2d20*/  ISETP.GT.U32.AND P1, PT, R2.reuse, R57, PT ;  /* 0x000000390200720c */ /* 0x040fe20003f24070 */
[----:B------:R-:W-:Y:S01]  /*2d30*/  @!P0 IMAD.MOV R55, RZ, RZ, -R55 ;  /* 0x000000ffff378224 */ /* 0x000fe200078e0a37 */
[----:B------:R-:W-:Y:S01]  /*2d40*/  ISETP.GT.U32.AND P0, PT, R2, R63, PT ;  /* 0x0000003f0200720c */ /* 0x000fe20003f04070 */
[----:B------:R-:W-:-:S02]  /*2d50*/  IMAD.MOV R50, RZ, RZ, -R50 ;  /* 0x000000ffff327224 */ /* 0x000fc400078e0a32 */
[----:B------:R-:W-:Y:S02]  /*2d60*/  IMAD.MOV R52, RZ, RZ, -R52 ;  /* 0x000000ffff347224 */ /* 0x000fe400078e0a34 */
[C---:B------:R-:W-:Y:S01]  /*2d70*/  IMAD R67, R2.reuse, R50, R67 ;  /* 0x0000003202437224 */ /* 0x040fe200078e0243 */
[----:B------:R-:W-:Y:S01]  /*2d80*/  IABS R50, R78 ;  /* 0x0000004e00327213 */ /* 0x000fe20000000000 */
[----:B------:R-:W-:Y:S01]  /*2d90*/  IMAD R69, R2, R52, R69 ;  /* 0x0000003402457224 */ /* 0x000fe200078e0245 */
[----:B------:R-:W-:Y:S01]  /*2da0*/  IABS R52, R75 ;  /* 0x0000004b00347213 */ /* 0x000fe20000000000 */
[----:B------:R-:W-:Y:S01]  /*2db0*/  @!P2 IMAD.IADD R65, R65, 0x1, -R2 ;  /* 0x000000014141a824 */ /* 0x000fe200078e0a02 */
[----:B------:R-:W-:Y:S01]  /*2dc0*/  ISETP.GE.AND P2, PT, R71, RZ, PT ;  /* 0x000000ff4700720c */ /* 0x000fe20003f46270 */
[----:B------:R-:W-:-:S04]  /*2dd0*/  IMAD.HI.U32 R46, R3, R50, RZ ;  /* 0x00000032032e7227 */ /* 0x000fc800078e00ff */
[----:B------:R-:W-:-:S04]  /*2de0*/  IMAD.HI.U32 R48, R3, R52, RZ ;  /* 0x0000003403307227 */ /* 0x000fc800078e00ff */
[--C-:B------:R-:W-:Y:S01]  /*2df0*/  @!P6 IMAD.IADD R61, R61, 0x1, -R2.reuse ;  /* 0x000000013d3de824 */ /* 0x100fe200078e0a02 */
[C---:B------:R-:W-:Y:S01]  /*2e00*/  ISETP.GT.U32.AND P6, PT, R2.reuse, R69, PT ;  /* 0x000000450200720c */ /* 0x040fe20003fc4070 */
[----:B------:R-:W-:Y:S01]  /*2e10*/  @!P0 IMAD.IADD R63, R63, 0x1, -R2 ;  /* 0x000000013f3f8824 */ /* 0x000fe200078e0a02 */
[----:B------:R-:W-:Y:S01]  /*2e20*/  ISETP.GE.AND P0, PT, R73, RZ, PT ;  /* 0x000000ff4900720c */ /* 0x000fe20003f06270 */
[----:B------:R-:W-:Y:S02]  /*2e30*/  IMAD.MOV R73, RZ, RZ, -R46 ;  /* 0x000000ffff497224 */ /* 0x000fe400078e0a2e */
[----:B------:R-:W-:Y:S01]  /*2e40*/  IMAD.MOV R81, RZ, RZ, -R48 ;  /* 0x000000ffff517224 */ /* 0x000fe200078e0a30 */
[----:B------:R-:W-:Y:S01]  /*2e50*/  IABS R48, R74 ;  /* 0x0000004a00307213 */ /* 0x000fe20000000000 */
[----:B------:R-:W-:Y:S01]  /*2e60*/  @!P3 IMAD.MOV R53, RZ, RZ, -R53 ;  /* 0x000000ffff35b224 */ /* 0x000fe200078e0a35 */
[C---:B------:R-:W-:Y:S01]  /*2e70*/  ISETP.GT.U32.AND P3, PT, R2.reuse, R59, PT ;  /* 0x0000003b0200720c */ /* 0x040fe20003f64070 */
[----:B------:R-:W-:-:S02]  /*2e80*/  IMAD R71, R2, R73, R50 ;  /* 0x0000004902477224 */ /* 0x000fc400078e0232 */
[C---:B------:R-:W-:Y:S01]  /*2e90*/  IMAD R73, R2.reuse, R81, R52 ;  /* 0x0000005102497224 */ /* 0x040fe200078e0234 */
[----:B------:R-:W-:Y:S01]  /*2ea0*/  IABS R81, R72 ;  /* 0x0000004800517213 */ /* 0x000fe20000000000 */
[----:B------:R-:W-:Y:S02]  /*2eb0*/  @!P2 IMAD.MOV R63, RZ, RZ, -R63 ;  /* 0x000000ffff3fa224 */ /* 0x000fe400078e0a3f */
[--C-:B------:R-:W-:Y:S01]  /*2ec0*/  @!P6 IMAD.IADD R69, R69, 0x1, -R2.reuse ;  /* 0x000000014545e824 */ /* 0x100fe200078e0a02 */
[C---:B------:R-:W-:Y:S01]  /*2ed0*/  ISETP.GT.U32.AND P2, PT, R2.reuse, R73, PT ;  /* 0x000000490200720c */ /* 0x040fe20003f44070 */
[----:B------:R-:W-:Y:S01]  /*2ee0*/  @!P1 IMAD.IADD R57, R57, 0x1, -R2 ;  /* 0x0000000139399824 */ /* 0x000fe200078e0a02 */
[C---:B------:R-:W-:Y:S01]  /*2ef0*/  ISETP.GT.U32.AND P1, PT, R2.reuse, R67, PT ;  /* 0x000000430200720c */ /* 0x040fe20003f24070 */
[----:B------:R-:W-:Y:S01]  /*2f00*/  IMAD.HI.U32 R46, R3, R48, RZ ;  /* 0x00000030032e7227 */ /* 0x000fe200078e00ff */
[----:B------:R-:W-:-:S03]  /*2f10*/  ISETP.GT.U32.AND P6, PT, R2, R69, PT ;  /* 0x000000450200720c */ /* 0x000fc60003fc4070 */
[--C-:B------:R-:W-:Y:S01]  /*2f20*/  @!P3 IMAD.IADD R59, R59, 0x1, -R2.reuse ;  /* 0x000000013b3bb824 */ /* 0x100fe200078e0a02 */
[----:B------:R-:W-:Y:S01]  /*2f30*/  ISETP.GE.AND P3, PT, R80, RZ, PT ;  /* 0x000000ff5000720c */ /* 0x000fe20003f66270 */
[----:B------:R-:W-:Y:S01]  /*2f40*/  @!P5 IMAD.MOV R49, RZ, RZ, -R49 ;  /* 0x000000ffff31d224 */ /* 0x000fe200078e0a31 */
[C---:B------:R-:W-:Y:S01]  /*2f50*/  ISETP.GT.U32.AND P5, PT, R2.reuse, R65, PT ;  /* 0x000000410200720c */ /* 0x040fe20003fa4070 */
[----:B------:R-:W-:Y:S02]  /*2f60*/  @!P4 IMAD.MOV R57, RZ, RZ, -R57 ;  /* 0x000000ffff39c224 */ /* 0x000fe400078e0a39 */
[----:B------:R-:W-:Y:S01]  /*2f70*/  @!P2 IADD3 R73, PT, PT, R73, -R2, RZ ;  /* 0x800000024949a210 */ /* 0x000fe20007ffe0ff */
[----:B------:R-:W-:Y:S01]  /*2f80*/  @!P0 IMAD.MOV R61, RZ, RZ, -R61 ;  /* 0x000000ffff3d8224 */ /* 0x000fe200078e0a3d */
[----:B------:R-:W-:Y:S01]  /*2f90*/  ISETP.GE.AND P0, PT, R77, RZ, PT ;  /* 0x000000ff4d00720c */ /* 0x000fe20003f06270 */
[--C-:B------:R-:W-:Y:S01]  /*2fa0*/  @!P1 IMAD.IADD R67, R67, 0x1, -R2.reuse ;  /* 0x0000000143439824 */ /* 0x100fe200078e0a02 */
[C---:B------:R-:W-:Y:S01]  /*2fb0*/  ISETP.GT.U32.AND P2, PT, R2.reuse, R73, PT ;  /* 0x000000490200720c */ /* 0x040fe20003f44070 */
[----:B------:R-:W-:Y:S01]  /*2fc0*/  @!P6 IMAD.IADD R69, R69, 0x1, -R2 ;  /* 0x000000014545e824 */ /* 0x000fe200078e0a02 */
[----:B------:R-:W-:Y:S01]  /*2fd0*/  ISETP.GE.AND P6, PT, R75, RZ, PT ;  /* 0x000000ff4b00720c */ /* 0x000fe20003fc6270 */
[----:B------:R-:W-:Y:S01]  /*2fe0*/  IMAD.MOV R75, RZ, RZ, -R46 ;  /* 0x000000ffff4b7224 */ /* 0x000fe200078e0a2e */
[----:B------:R-:W-:Y:S01]  /*2ff0*/  ISETP.GE.AND P1, PT, R79, RZ, PT ;  /* 0x000000ff4f00720c */ /* 0x000fe20003f26270 */
[----:B------:R-:W-:Y:S01]  /*3000*/  @!P3 IMAD.MOV R59, RZ, RZ, -R59 ;  /* 0x000000ffff3bb224 */ /* 0x000fe200078e0a3b */
[C---:B------:R-:W-:Y:S01]  /*3010*/  ISETP.GT.U32.AND P3, PT, R2.reuse, R71, PT ;  /* 0x000000470200720c */ /* 0x040fe20003f64070 */
[C---:B------:R-:W-:Y:S01]  /*3020*/  IMAD R75, R2.reuse, R75, R48 ;  /* 0x0000004b024b7224 */ /* 0x040fe200078e0230 */
[----:B------:R-:W-:Y:S01]  /*3030*/  ISETP.GT.U32.AND P4, PT, R2, R67, PT ;  /* 0x000000430200720c */ /* 0x000fe20003f84070 */
[----:B------:R-:W-:Y:S01]  /*3040*/  @!P5 IMAD.IADD R65, R65, 0x1, -R2 ;  /* 0x000000014141d824 */ /* 0x000fe200078e0a02 */
[----:B------:R-:W-:Y:S01]  /*3050*/  ISETP.GE.AND P5, PT, R76, RZ, PT ;  /* 0x000000ff4c00720c */ /* 0x000fe20003fa6270 */
[----:B------:R-:W-:Y:S01]  /*3060*/  IMAD.HI.U32 R46, R3, R81, RZ ;  /* 0x00000051032e7227 */ /* 0x000fe200078e00ff */
[----:B------:R-:W-:-:S02]  /*3070*/  IABS R77, R12 ;  /* 0x0000000c004d7213 */ /* 0x000fc40000000000 */
[----:B------:R-:W-:Y:S01]  /*3080*/  IABS R79, R13 ;  /* 0x0000000d004f7213 */ /* 0x000fe20000000000 */
[--C-:B------:R-:W-:Y:S01]  /*3090*/  @!P2 IMAD.IADD R73, R73, 0x1, -R2.reuse ;  /* 0x000000014949a824 */ /* 0x100fe200078e0a02 */
[----:B------:R-:W-:Y:S01]  /*30a0*/  ISETP.GT.U32.AND P2, PT, R2, R75, PT ;  /* 0x0000004b0200720c */ /* 0x000fe20003f44070 */
[----:B------:R-:W-:Y:S02]  /*30b0*/  @!P1 IMAD.MOV R65, RZ, RZ, -R65 ;  /* 0x000000ffff419224 */ /* 0x000fe400078e0a41 */
[--C-:B------:R-:W-:Y:S01]  /*30c0*/  @!P3 IMAD.IADD R71, R71, 0x1, -R2.reuse ;  /* 0x000000014747b824 */ /* 0x100fe200078e0a02 */
[----:B------:R-:W-:Y:S01]  /*30d0*/  ISETP.GE.AND P3, PT, R74, RZ, PT ;  /* 0x000000ff4a00720c */ /* 0x000fe20003f66270 */
[----:B------:R-:W-:Y:S01]  /*30e0*/  @!P4 IMAD.IADD R67, R67, 0x1, -R2 ;  /* 0x000000014343c824 */ /* 0x000fe200078e0a02 */
[----:B------:R-:W-:Y:S01]  /*30f0*/  ISETP.GE.AND P4, PT, R78, RZ, PT ;  /* 0x000000ff4e00720c */ /* 0x000fe20003f86270 */
[----:B------:R-:W-:Y:S01]  /*3100*/  @!P5 IMAD.MOV R69, RZ, RZ, -R69 ;  /* 0x000000ffff45d224 */ /* 0x000fe200078e0a45 */
[----:B------:R-:W-:Y:S01]  /*3110*/  ISETP.GT.U32.AND P1, PT, R2, R71, PT ;  /* 0x000000470200720c */ /* 0x000fe20003f24070 */
[----:B------:R-:W-:Y:S01]  /*3120*/  @!P0 IMAD.MOV R67, RZ, RZ, -R67 ;  /* 0x000000ffff438224 */ /* 0x000fe200078e0a43 */
[----:B------:R-:W-:Y:S01]  /*3130*/  ISETP.GE.AND P0, PT, R14, RZ, PT ;  /* 0x000000ff0e00720c */ /* 0x000fe20003f06270 */
[----:B------:R-:W-:Y:S01]  /*3140*/  IMAD.MOV R46, RZ, RZ, -R46 ;  /* 0x000000ffff2e7224 */ /* 0x000fe200078e0a2e */
[----:B------:R-:W-:Y:S01]  /*3150*/  IABS R14, R14 ;  /* 0x0000000e000e7213 */ /* 0x000fe20000000000 */
[----:B------:R-:W-:Y:S01]  /*3160*/  @!P2 IMAD.IADD R75, R75, 0x1, -R2 ;  /* 0x000000014b4ba824 */ /* 0x000fe200078e0a02 */
[----:B------:R-:W-:Y:S01]  /*3170*/  ISETP.GE.AND P5, PT, R12, RZ, PT ;  /* 0x000000ff0c00720c */ /* 0x000fe20003fa6270 */
[C---:B------:R-:W-:Y:S01]  /*3180*/  IMAD R81, R2.reuse, R46, R81 ;  /* 0x0000002e02517224 */ /* 0x040fe200078e0251 */
[----:B------:R-:W-:Y:S01]  /*3190*/  @!P6 IADD3 R73, PT, PT, -R73, RZ, RZ ;  /* 0x000000ff4949e210 */ /* 0x000fe20007ffe1ff */
[----:B------:R-:W-:Y:S01]  /*31a0*/  IMAD.HI.U32 R12, R3, R14, RZ ;  /* 0x0000000e030c7227 */ /* 0x000fe200078e00ff */
[----:B------:R-:W-:-:S03]  /*31b0*/  ISETP.GT.U32.AND P2, PT, R2, R75, PT ;  /* 0x0000004b0200720c */ /* 0x000fc60003f44070 */
[----:B------:R-:W-:Y:S01]  /*31c0*/  @!P1 IMAD.IADD R71, R71, 0x1, -R2 ;  /* 0x0000000147479824 */ /* 0x000fe200078e0a02 */
[----:B------:R-:W-:Y:S01]  /*31d0*/  ISETP.GE.AND P1, PT, R13, RZ, PT ;  /* 0x000000ff0d00720c */ /* 0x000fe20003f26270 */
[----:B------:R-:W-:Y:S02]  /*31e0*/  IMAD.MOV R13, RZ, RZ, -R12 ;  /* 0x000000ffff0d7224 */ /* 0x000fe400078e0a0c */
[----:B------:R-:W-:-:S04]  /*31f0*/  IMAD.HI.U32 R12, R3, R77, RZ ;  /* 0x0000004d030c7227 */ /* 0x000fc800078e00ff */
[C---:B------:R-:W-:Y:S02]  /*3200*/  IMAD R13, R2.reuse, R13, R14 ;  /* 0x0000000d020d7224 */ /* 0x040fe400078e020e */
[----:B------:R-:W-:Y:S02]  /*3210*/  @!P2 IMAD.IADD R75, R75, 0x1, -R2 ;  /* 0x000000014b4ba824 */ /* 0x000fe400078e0a02 */
[----:B------:R-:W-:Y:S01]  /*3220*/  IMAD.MOV R12, RZ, RZ, -R12 ;  /* 0x000000ffff0c7224 */ /* 0x000fe200078e0a0c */
[----:B------:R-:W-:Y:S01]  /*3230*/  ISETP.GT.U32.AND P2, PT, R2, R13, PT ;  /* 0x0000000d0200720c */ /* 0x000fe20003f44070 */
[----:B------:R-:W-:-:S04]  /*3240*/  IMAD.HI.U32 R14, R3, R79, RZ ;  /* 0x0000004f030e7227 */ /* 0x000fc800078e00ff */
[----:B------:R-:W-:Y:S02]  /*3250*/  IMAD R77, R2, R12, R77 ;  /* 0x0000000c024d7224 */ /* 0x000fe400078e024d */
[----:B------:R-:W-:Y:S02]  /*3260*/  IMAD.MOV R14, RZ, RZ, -R14 ;  /* 0x000000ffff0e7224 */ /* 0x000fe400078e0a0e */
[----:B------:R-:W-:-:S04]  /*3270*/  IMAD.HI.U32 R12, R3, R85, RZ ;  /* 0x00000055030c7227 */ /* 0x000fc800078e00ff */
[----:B------:R-:W-:Y:S01]  /*3280*/  @!P2 IMAD.IADD R13, R13, 0x1, -R2 ;  /* 0x000000010d0da824 */ /* 0x000fe200078e0a02 */
[C---:B------:R-:W-:Y:S01]  /*3290*/  ISETP.GT.U32.AND P2, PT, R2.reuse, R77, PT ;  /* 0x0000004d0200720c */ /* 0x040fe20003f44070 */
[C---:B------:R-:W-:Y:S02]  /*32a0*/  IMAD R79, R2.reuse, R14, R79 ;  /* 0x0000000e024f7224 */ /* 0x040fe400078e024f */
[----:B------:R-:W-:Y:S01]  /*32b0*/  @!P4 IMAD.MOV R71, RZ, RZ, -R71 ;  /* 0x000000ffff47c224 */ /* 0x000fe200078e0a47 */
[C---:B------:R-:W-:Y:S01]  /*32c0*/  ISETP.GT.U32.AND P4, PT, R2.reuse, R13, PT ;  /* 0x0000000d0200720c */ /* 0x040fe20003f84070 */
[----:B------:R-:W-:Y:S01]  /*32d0*/  IMAD.MOV R46, RZ, RZ, -R12 ;  /* 0x000000ffff2e7224 */ /* 0x000fe200078e0a0c */
[----:B------:R-:W-:Y:S01]  /*32e0*/  ISETP.GT.U32.AND P6, PT, R2, R79, PT ;  /* 0x0000004f0200720c */ /* 0x000fe20003fc4070 */
[----:B------:R-:W-:-:S04]  /*32f0*/  IMAD.HI.U32 R48, R3, R83, RZ ;  /* 0x0000005303307227 */ /* 0x000fc800078e00ff */
[----:B------:R-:W-:-:S04]  /*3300*/  IMAD.HI.U32 R12, R3, R87, RZ ;  /* 0x00000057030c7227 */ /* 0x000fc800078e00ff */
[----:B------:R-:W-:Y:S02]  /*3310*/  @!P2 IMAD.IADD R77, R77, 0x1, -R2 ;  /* 0x000000014d4da824 */ /* 0x000fe400078e0a02 */
[----:B------:R-:W-:Y:S02]  /*3320*/  IMAD.MOV R48, RZ, RZ, -R48 ;  /* 0x000000ffff307224 */ /* 0x000fe400078e0a30 */
[C---:B------:R-:W-:Y:S01]  /*3330*/  IMAD R85, R2.reuse, R46, R85 ;  /* 0x0000002e02557224 */ /* 0x040fe200078e0255 */
[C---:B------:R-:W-:Y:S01]  /*3340*/  ISETP.GT.U32.AND P2, PT, R2.reuse, R77, PT ;  /* 0x0000004d0200720c */ /* 0x040fe20003f44070 */
[----:B------:R-:W-:Y:S02]  /*3350*/  IMAD.MOV R12, RZ, RZ, -R12 ;  /* 0x000000ffff0c7224 */ /* 0x000fe400078e0a0c */
[C---:B------:R-:W-:Y:S02]  /*3360*/  IMAD R83, R2.reuse, R48, R83 ;  /* 0x0000003002537224 */ /* 0x040fe400078e0253 */
[----:B------:R-:W-:-:S02]  /*3370*/  IMAD R87, R2, R12, R87 ;  /* 0x0000000c02577224 */ /* 0x000fc400078e0257 */
[----:B------:R-:W-:Y:S01]  /*3380*/  @!P3 IMAD.MOV R75, RZ, RZ, -R75 ;  /* 0x000000ffff4bb224 */ /* 0x000fe200078e0a4b */
[----:B------:R-:W-:Y:S01]  /*3390*/  ISETP.GT.U32.AND P3, PT, R2, R81, PT ;  /* 0x000000510200720c */ /* 0x000fe20003f64070 */
[----:B------:R-:W-:-:S04]  /*33a0*/  IMAD.HI.U32 R14, R3, R89, RZ ;  /* 0x00000059030e7227 */ /* 0x000fc800078e00ff */
[--C-:B------:R-:W-:Y:S01]  /*33b0*/  @!P2 IMAD.IADD R77, R77, 0x1, -R2.reuse ;  /* 0x000000014d4da824 */ /* 0x100fe200078e0a02 */
[C---:B------:R-:W-:Y:S01]  /*33c0*/  ISETP.GT.U32.AND P2, PT, R2.reuse, R85, PT ;  /* 0x000000550200720c */ /* 0x040fe20003f44070 */
[--C-:B------:R-:W-:Y:S01]  /*33d0*/  @!P4 IMAD.IADD R13, R13, 0x1, -R2.reuse ;  /* 0x000000010d0dc824 */ /* 0x100fe200078e0a02 */
[C---:B------:R-:W-:Y:S01]  /*33e0*/  ISETP.GT.U32.AND P4, PT, R2.reuse, R83, PT ;  /* 0x000000530200720c */ /* 0x040fe20003f84070 */
[----:B------:R-:W-:Y:S01]  /*33f0*/  @!P6 IMAD.IADD R79, R79, 0x1, -R2 ;  /* 0x000000014f4fe824 */ /* 0x000fe200078e0a02 */
[C---:B------:R-:W-:Y:S01]  /*3400*/  ISETP.GT.U32.AND P6, PT, R2.reuse, R87, PT ;  /* 0x000000570200720c */ /* 0x040fe20003fc4070 */
[----:B------:R-:W-:Y:S02]  /*3410*/  IMAD.MOV R14, RZ, RZ, -R14 ;  /* 0x000000ffff0e7224 */ /* 0x000fe400078e0a0e */
[----:B------:R-:W-:Y:S02]  /*3420*/  @!P3 IMAD.IADD R81, R81, 0x1, -R2 ;  /* 0x000000015151b824 */ /* 0x000fe400078e0a02 */
[----:B------:R-:W-:-:S02]  /*3430*/  IMAD R89, R2, R14, R89 ;  /* 0x0000000e02597224 */ /* 0x000fc400078e0259 */
[----:B------:R-:W-:-:S03]  /*3440*/  IMAD.HI.U32 R46, R3, R91, RZ ;  /* 0x0000005b032e7227 */ /* 0x000fc600078e00ff */
[C---:B------:R-:W-:Y:S01]  /*3450*/  ISETP.GT.U32.AND P3, PT, R2.reuse, R89, PT ;  /* 0x000000590200720c */ /* 0x040fe20003f64070 */
[--C-:B------:R-:W-:Y:S01]  /*3460*/  @!P2 IMAD.IADD R85, R85, 0x1, -R2.reuse ;  /* 0x000000015555a824 */ /* 0x100fe200078e0a02 */
[C---:B------:R-:W-:Y:S01]  /*3470*/  ISETP.GT.U32.AND P2, PT, R2.reuse, R81, PT ;  /* 0x000000510200720c */ /* 0x040fe20003f44070 */
[--C-:B------:R-:W-:Y:S01]  /*3480*/  @!P4 IMAD.IADD R83, R83, 0x1, -R2.reuse ;  /* 0x000000015353c824 */ /* 0x100fe200078e0a02 */
[C---:B------:R-:W-:Y:S01]  /*3490*/  ISETP.GT.U32.AND P4, PT, R2.reuse, R79, PT ;  /* 0x0000004f0200720c */ /* 0x040fe20003f84070 */
[----:B------:R-:W-:Y:S01]  /*34a0*/  @!P6 IMAD.IADD R87, R87, 0x1, -R2 ;  /* 0x000000015757e824 */ /* 0x000fe200078e0a02 */
[----:B------:R-:W-:Y:S01]  /*34b0*/  ISETP.GT.U32.AND P6, PT, R2, R85, PT ;  /* 0x000000550200720c */ /* 0x000fe20003fc4070 */
[----:B------:R-:W-:-:S04]  /*34c0*/  IMAD.HI.U32 R48, R3, R93, RZ ;  /* 0x0000005d03307227 */ /* 0x000fc800078e00ff */
[----:B------:R-:W-:-:S04]  /*34d0*/  IMAD.HI.U32 R14, R3, R97, RZ ;  /* 0x00000061030e7227 */ /* 0x000fc800078e00ff */
[----:B------:R-:W-:-:S04]  /*34e0*/  IMAD.HI.U32 R12, R3, R95, RZ ;  /* 0x0000005f030c7227 */ /* 0x000fc800078e00ff */
[----:B------:R-:W-:Y:S02]  /*34f0*/  IMAD.MOV R46, RZ, RZ, -R46 ;  /* 0x000000ffff2e7224 */ /* 0x000fe400078e0a2e */
[----:B------:R-:W-:Y:S02]  /*3500*/  IMAD.MOV R48, RZ, RZ, -R48 ;  /* 0x000000ffff307224 */ /* 0x000fe400078e0a30 */
[----:B------:R-:W-:Y:S02]  /*3510*/  IMAD.MOV R14, RZ, RZ, -R14 ;  /* 0x000000ffff0e7224 */ /* 0x000fe400078e0a0e */
[----:B------:R-:W-:Y:S02]  /*3520*/  IMAD.MOV R12, RZ, RZ, -R12 ;  /* 0x000000ffff0c7224 */ /* 0x000fe400078e0a0c */
[C---:B------:R-:W-:Y:S02]  /*3530*/  IMAD R91, R2.reuse, R46, R91 ;  /* 0x0000002e025b7224 */ /* 0x040fe400078e025b */
[----:B------:R-:W-:-:S02]  /*3540*/  IMAD R93, R2, R48, R93 ;  /* 0x00000030025d7224 */ /* 0x000fc400078e025d */
[C---:B------:R-:W-:Y:S01]  /*3550*/  IMAD R97, R2.reuse, R14, R97 ;  /* 0x0000000e02617224 */ /* 0x040fe200078e0261 */
[----:B------:R-:W-:Y:S01]  /*3560*/  IABS R14, R0 ;  /* 0x00000000000e7213 */ /* 0x000fe20000000000 */
[----:B------:R-:W-:Y:S01]  /*3570*/  @!P0 IMAD.MOV R13, RZ, RZ, -R13 ;  /* 0x000000ffff0d8224 */ /* 0x000fe200078e0a0d */
[C---:B------:R-:W-:Y:S01]  /*3580*/  ISETP.GT.U32.AND P0, PT, R2.reuse, R83, PT ;  /* 0x000000530200720c */ /* 0x040fe20003f04070 */
[----:B------:R-:W-:Y:S01]  /*3590*/  @!P3 IMAD.IADD R89, R89, 0x1, -R2 ;  /* 0x000000015959b824 */ /* 0x000fe200078e0a02 */
[C---:B------:R-:W-:Y:S01]  /*35a0*/  ISETP.GT.U32.AND P3, PT, R2.reuse, R87, PT ;  /* 0x000000570200720c */ /* 0x040fe20003f64070 */
[----:B------:R-:W-:Y:S02]  /*35b0*/  IMAD R95, R2, R12, R95 ;  /* 0x0000000c025f7224 */ /* 0x000fe400078e025f */
[----:B------:R-:W-:-:S04]  /*35c0*/  IMAD.HI.U32 R12, R3, R99, RZ ;  /* 0x00000063030c7227 */ /* 0x000fc800078e00ff */
[----:B------:R-:W-:Y:S01]  /*35d0*/  @!P5 IMAD.MOV R77, RZ, RZ, -R77 ;  /* 0x000000ffff4dd224 */ /* 0x000fe200078e0a4d */
[C---:B------:R-:W-:Y:S01]  /*35e0*/  ISETP.GT.U32.AND P5, PT, R2.reuse, R89, PT ;  /* 0x000000590200720c */ /* 0x040fe20003fa4070 */
[--C-:B------:R-:W-:Y:S01]  /*35f0*/  @!P4 IMAD.IADD R79, R79, 0x1, -R2.reuse ;  /* 0x000000014f4fc824 */ /* 0x100fe200078e0a02 */
[C---:B------:R-:W-:Y:S01]  /*3600*/  ISETP.GT.U32.AND P4, PT, R2.reuse, R91, PT ;  /* 0x0000005b0200720c */ /* 0x040fe20003f84070 */
[--C-:B------:R-:W-:Y:S01]  /*3610*/  @!P2 IMAD.IADD R81, R81, 0x1, -R2.reuse ;  /* 0x000000015151a824 */ /* 0x100fe200078e0a02 */
[C---:B------:R-:W-:Y:S01]  /*3620*/  ISETP.GT.U32.AND P2, PT, R2.reuse, R93, PT ;  /* 0x0000005d0200720c */ /* 0x040fe20003f44070 */
[----:B------:R-:W-:Y:S01]  /*3630*/  @!P6 IMAD.IADD R85, R85, 0x1, -R2 ;  /* 0x000000015555e824 */ /* 0x000fe200078e0a02 */
[----:B------:R-:W-:Y:S01]  /*3640*/  ISETP.GT.U32.AND P6, PT, R2, R97, PT ;  /* 0x000000610200720c */ /* 0x000fe20003fc4070 */
[----:B------:R-:W-:Y:S02]  /*3650*/  IMAD.MOV R12, RZ, RZ, -R12 ;  /* 0x000000ffff0c7224 */ /* 0x000fe400078e0a0c */
[----:B------:R-:W-:-:S04]  /*3660*/  IMAD.HI.U32 R3, R3, R14, RZ ;  /* 0x0000000e03037227 */ /* 0x000fc800078e00ff */
[C---:B------:R-:W-:Y:S02]  /*3670*/  IMAD R99, R2.reuse, R12, R99 ;  /* 0x0000000c02637224 */ /* 0x040fe400078e0263 */
[----:B------:R-:W-:Y:S02]  /*3680*/  IMAD.MOV R3, RZ, RZ, -R3 ;  /* 0x000000ffff037224 */ /* 0x000fe400078e0a03 */
[--C-:B------:R-:W-:Y:S01]  /*3690*/  @!P0 IMAD.IADD R83, R83, 0x1, -R2.reuse ;  /* 0x0000000153538824 */ /* 0x100fe200078e0a02 */
[C---:B------:R-:W-:Y:S01]  /*36a0*/  ISETP.GT.U32.AND P0, PT, R2.reuse, R95, PT ;  /* 0x0000005f0200720c */ /* 0x040fe20003f04070 */
[----:B------:R-:W-:Y:S01]  /*36b0*/  @!P3 IMAD.IADD R87, R87, 0x1, -R2 ;  /* 0x000000015757b824 */ /* 0x000fe200078e0a02 */
[C---:B------:R-:W-:Y:S01]  /*36c0*/  ISETP.GT.U32.AND P3, PT, R2.reuse, R99, PT ;  /* 0x000000630200720c */ /* 0x040fe20003f64070 */
[----:B------:R-:W-:Y:S02]  /*36d0*/  IMAD R3, R2, R3, R14 ;  /* 0x0000000302037224 */ /* 0x000fe400078e020e */
[--C-:B------:R-:W-:Y:S01]  /*36e0*/  @!P5 IMAD.IADD R89, R89, 0x1, -R2.reuse ;  /* 0x000000015959d824 */ /* 0x100fe200078e0a02 */
[----:B------:R-:W-:Y:S01]  /*36f0*/  ISETP.GE.AND P5, PT, R72, RZ, PT ;  /* 0x000000ff4800720c */ /* 0x000fe20003fa6270 */
[--C-:B------:R-:W-:Y:S01]  /*3700*/  @!P4 IMAD.IADD R91, R91, 0x1, -R2.reuse ;  /* 0x000000015b5bc824 */ /* 0x100fe200078e0a02 */
[----:B------:R-:W-:Y:S01]  /*3710*/  ISETP.GE.AND P4, PT, R70, RZ, PT ;  /* 0x000000ff4600720c */ /* 0x000fe20003f86270 */
[--C-:B------:R-:W-:Y:S01]  /*3720*/  @!P2 IMAD.IADD R93, R93, 0x1, -R2.reuse ;  /* 0x000000015d5da824 */ /* 0x100fe200078e0a02 */
[----:B------:R-:W-:Y:S01]  /*3730*/  ISETP.GE.AND P2, PT, R66, RZ, PT ;  /* 0x000000ff4200720c */ /* 0x000fe20003f46270 */
[--C-:B------:R-:W-:Y:S01]  /*3740*/  @!P6 IMAD.IADD R97, R97, 0x1, -R2.reuse ;  /* 0x000000016161e824 */ /* 0x100fe200078e0a02 */
[----:B------:R-:W-:Y:S01]  /*3750*/  ISETP.GT.U32.AND P6, PT, R2, R3, PT ;  /* 0x000000030200720c */ /* 0x000fe20003fc4070 */
[----:B------:R-:W-:Y:S01]  /*3760*/  @!P1 IMAD.MOV R79, RZ, RZ, -R79 ;  /* 0x000000ffff4f9224 */ /* 0x000fe200078e0a4f */
[----:B------:R-:W-:Y:S01]  /*3770*/  @!P0 IADD3 R95, PT, PT, R95, -R2, RZ ;  /* 0x800000025f5f8210 */ /* 0x000fe20007ffe0ff */
[----:B------:R-:W-:Y:S01]  /*3780*/  @!P3 IMAD.IADD R99, R99, 0x1, -R2 ;  /* 0x000000016363b824 */ /* 0x000fe200078e0a02 */
[----:B------:R-:W-:-:S02]  /*3790*/  ISETP.GE.AND P0, PT, R68, RZ, PT ;  /* 0x000000ff4400720c */ /* 0x000fc40003f06270 */
[C---:B------:R-:W-:Y:S01]  /*37a0*/  ISETP.GT.U32.AND P1, PT, R2.reuse, R91, PT ;  /* 0x0000005b0200720c */ /* 0x040fe20003f24070 */
[----:B------:R-:W-:Y:S01]  /*37b0*/  @!P5 IMAD.MOV R81, RZ, RZ, -R81 ;  /* 0x000000ffff51d224 */ /* 0x000fe200078e0a51 */
[C---:B------:R-:W-:Y:S01]  /*37c0*/  ISETP.GT.U32.AND P3, PT, R2.reuse, R93, PT ;  /* 0x0000005d0200720c */ /* 0x040fe20003f64070 */
[----:B------:R-:W-:Y:S01]  /*37d0*/  @!P4 IMAD.MOV R83, RZ, RZ, -R83 ;  /* 0x000000ffff53c224 */ /* 0x000fe200078e0a53 */
[C---:B------:R-:W-:Y:S01]  /*37e0*/  ISETP.GT.U32.AND P4, PT, R2.reuse, R95, PT ;  /* 0x0000005f0200720c */ /* 0x040fe20003f84070 */
[----:B------:R-:W-:Y:S01]  /*37f0*/  @!P2 IMAD.MOV R85, RZ, RZ, -R85 ;  /* 0x000000ffff55a224 */ /* 0x000fe200078e0a55 */
[C---:B------:R-:W-:Y:S01]  /*3800*/  ISETP.GT.U32.AND P5, PT, R2.reuse, R97, PT ;  /* 0x000000610200720c */ /* 0x040fe20003fa4070 */
[--C-:B------:R-:W-:Y:S01]  /*3810*/  @!P6 IMAD.IADD R3, R3, 0x1, -R2.reuse ;  /* 0x000000010303e824 */ /* 0x100fe200078e0a02 */
[----:B------:R-:W-:Y:S02]  /*3820*/  ISETP.GT.U32.AND P2, PT, R2, R99, PT ;  /* 0x000000630200720c */ /* 0x000fe40003f44070 */
[----:B------:R-:W-:Y:S01]  /*3830*/  ISETP.GE.AND P6, PT, R60, RZ, PT ;  /* 0x000000ff3c00720c */ /* 0x000fe20003fc6270 */
[----:B------:R-:W-:Y:S01]  /*3840*/  @!P0 IMAD.MOV R87, RZ, RZ, -R87 ;  /* 0x000000ffff578224 */ /* 0x000fe200078e0a57 */
[----:B------:R-:W-:Y:S01]  /*3850*/  ISETP.GT.U32.AND P0, PT, R2, R3, PT ;  /* 0x000000030200720c */ /* 0x000fe20003f04070 */
[--C-:B------:R-:W-:Y:S01]  /*3860*/  @!P1 IMAD.IADD R91, R91, 0x1, -R2.reuse ;  /* 0x000000015b5b9824 */ /* 0x100fe200078e0a02 */
[----:B------:R-:W-:Y:S01]  /*3870*/  ISETP.GE.AND P1, PT, R64, RZ, PT ;  /* 0x000000ff4000720c */ /* 0x000fe20003f26270 */
        /* <DEDUP_REMOVED lines=8> */
[----:B------:R-:W-:Y:S01]  /*3900*/  @!P6 IMAD.MOV R89, RZ, RZ, -R89 ;  /* 0x000000ffff59e224 */ /* 0x000fe200078e0a59 */
[----:B------:R-:W-:Y:S01]  /*3910*/  ISETP.GE.AND P6, PT, R0, RZ, PT ;  /* 0x000000ff0000720c */ /* 0x000fe20003fc6270 */
[----:B------:R-:W-:Y:S01]  /*3920*/  @!P0 IMAD.IADD R3, R3, 0x1, -R2 ;  /* 0x0000000103038824 */ /* 0x000fe200078e0a02 */
[----:B------:R-:W-:Y:S01]  /*3930*/  LOP3.LUT R2, RZ, R47, RZ, 0x33, !PT ;  /* 0x0000002fff027212 */ /* 0x000fe200078e33ff */
[----:B------:R-:W-:Y:S01]  /*3940*/  @!P1 IMAD.MOV R91, RZ, RZ, -R91 ;  /* 0x000000ffff5b9224 */ /* 0x000fe200078e0a5b */
[----:B------:R-:W-:Y:S01]  /*3950*/  ISETP.NE.AND P0, PT, R47, RZ, PT ;  /* 0x000000ff2f00720c */ /* 0x000fe20003f05270 */
[----:B------:R-:W-:-:S02]  /*3960*/  @!P3 IMAD.MOV R93, RZ, RZ, -R93 ;  /* 0x000000ffff5db224 */ /* 0x000fc400078e0a5d */
[----:B------:R-:W-:Y:S01]  /*3970*/  @!P4 IMAD.MOV R95, RZ, RZ, -R95 ;  /* 0x000000ffff5fc224 */ /* 0x000fe200078e0a5f */
[C---:B------:R-:W-:Y:S01]  /*3980*/  SEL R5, R2.reuse, R5, !P0 ;  /* 0x0000000502057207 */ /* 0x040fe20004000000 */
[----:B------:R-:W-:Y:S01]  /*3990*/  @!P5 IMAD.MOV R97, RZ, RZ, -R97 ;  /* 0x000000ffff61d224 */ /* 0x000fe200078e0a61 */
[C---:B------:R-:W-:Y:S01]  /*39a0*/  SEL R6, R2.reuse, R6, !P0 ;  /* 0x0000000602067207 */ /* 0x040fe20004000000 */
[----:B------:R-:W-:Y:S01]  /*39b0*/  @!P2 IMAD.MOV R99, RZ, RZ, -R99 ;  /* 0x000000ffff63a224 */ /* 0x000fe200078e0a63 */
[C---:B------:R-:W-:Y:S01]  /*39c0*/  SEL R7, R2.reuse, R7, !P0 ;  /* 0x0000000702077207 */ /* 0x040fe20004000000 */
[----:B------:R-:W-:Y:S01]  /*39d0*/  @!P6 IMAD.MOV R3, RZ, RZ, -R3 ;  /* 0x000000ffff03e224 */ /* 0x000fe200078e0a03 */
[----:B------:R-:W-:Y:S01]  /*39e0*/  SEL R10, R2, R10, !P0 ;  /* 0x0000000a020a7207 */ /* 0x000fe20004000000 */
[----:B------:R-:W-:Y:S01]  /*39f0*/  IMAD R46, R6, UR7, RZ ;  /* 0x00000007062e7c24 */ /* 0x000fe2000f8e02ff */
[C---:B------:R-:W-:Y:S01]  /*3a00*/  SEL R11, R2.reuse, R11, !P0 ;  /* 0x0000000b020b7207 */ /* 0x040fe20004000000 */
[----:B------:R-:W-:Y:S01]  /*3a10*/  IMAD R47, R7, UR7, RZ ;  /* 0x00000007072f7c24 */ /* 0x000fe2000f8e02ff */
[----:B------:R-:W-:Y:S01]  /*3a20*/  SEL R15, R2, R15, !P0 ;  /* 0x0000000f020f7207 */ /* 0x000fe20004000000 */
[----:B------:R-:W-:Y:S01]  /*3a30*/  IMAD R140, R10, UR7, RZ ;  /* 0x000000070a8c7c24 */ /* 0x000fe2000f8e02ff */
[C---:B------:R-:W-:Y:S01]  /*3a40*/  SEL R16, R2.reuse, R16, !P0 ;  /* 0x0000001002107207 */ /* 0x040fe20004000000 */
[----:B------:R-:W-:Y:S01]  /*3a50*/  IMAD R11, R11, UR7, RZ ;  /* 0x000000070b0b7c24 */ /* 0x000fe2000f8e02ff */
[C---:B------:R-:W-:Y:S01]  /*3a60*/  SEL R17, R2.reuse, R17, !P0 ;  /* 0x0000001102117207 */ /* 0x040fe20004000000 */
[----:B------:R-:W-:Y:S01]  /*3a70*/  IMAD R14, R5, UR7, RZ ;  /* 0x00000007050e7c24 */ /* 0x000fe2000f8e02ff */
[C---:B------:R-:W-:Y:S01]  /*3a80*/  SEL R18, R2.reuse, R18, !P0 ;  /* 0x0000001202127207 */ /* 0x040fe20004000000 */
[----:B------:R-:W-:Y:S01]  /*3a90*/  IMAD R15, R15, UR7, RZ ;  /* 0x000000070f0f7c24 */ /* 0x000fe2000f8e02ff */
[----:B------:R-:W-:Y:S01]  /*3aa0*/  SEL R19, R2, R19, !P0 ;  /* 0x0000001302137207 */ /* 0x000fe20004000000 */
[----:B------:R-:W-:Y:S01]  /*3ab0*/  IMAD R143, R16, UR7, RZ ;  /* 0x00000007108f7c24 */ /* 0x000fe2000f8e02ff */
        /* <DEDUP_REMOVED lines=108> */
[----:B------:R-:W0:Y:S01]  /*4180*/  LDC.64 R2, c[0x0][0x388] ;  /* 0x0000e200ff027b82 */ /* 0x000e220000000a00 */
[----:B------:R-:W-:Y:S01]  /*4190*/  IMAD R97, R97, UR7, RZ ;  /* 0x0000000761617c24 */ /* 0x000fe2000f8e02ff */
[----:B---3--:R-:W-:Y:S01]  /*41a0*/  LEA R237, P0, R236, UR8, 0x1 ;  /* 0x00000008eced7c11 */ /* 0x008fe2000f8008ff */
[----:B------:R-:W-:-:S02]  /*41b0*/  IMAD R190, R12, UR7, RZ ;  /* 0x000000070cbe7c24 */ /* 0x000fc4000f8e02ff */
[----:B------:R-:W-:Y:S01]  /*41c0*/  IMAD R99, R99, UR7, RZ ;  /* 0x0000000763637c24 */ /* 0x000fe2000f8e02ff */
[----:B------:R-:W1:Y:S01]  /*41d0*/  LDCU UR7, c[0x0][0x3ac] ;  /* 0x00007580ff0777ac */ /* 0x000e620008000800 */
[----:B------:R-:W-:Y:S01]  /*41e0*/  LEA.HI.X.SX32 R236, R236, UR9, 0x1, P0 ;  /* 0x00000009ecec7c11 */ /* 0x000fe200080f0eff */
[----:B------:R-:W-:Y:S01]  /*41f0*/  UIMAD UR9, UR6, 0x3b, URZ ;  /* 0x0000003b060978a4 */ /* 0x000fe2000f8e02ff */
[CC--:B0-----:R-:W-:Y:S02]  /*4200*/  LEA R6, P4, R47.reuse, R2.reuse, 0x1 ;  /* 0x000000022f067211 */ /* 0x0c1fe400078808ff */
[-C--:B------:R-:W-:Y:S02]  /*4210*/  LEA R7, P5, R140, R2.reuse, 0x1 ;  /* 0x000000028c077211 */ /* 0x080fe400078a08ff */
[----:B------:R-:W-:Y:S02]  /*4220*/  LEA.HI.X.SX32 R27, R47, R3, 0x1, P4 ;  /* 0x000000032f1b7211 */ /* 0x000fe400020f0eff */
[----:B------:R-:W-:-:S02]  /*4230*/  LEA R19, P4, R145, R2, 0x1 ;  /* 0x0000000291137211 */ /* 0x000fc400078808ff */
[----:B------:R-:W-:Y:S02]  /*4240*/  LEA.HI.X.SX32 R140, R140, R3, 0x1, P5 ;  /* 0x000000038c8c7211 */ /* 0x000fe400028f0eff */
[-C--:B------:R-:W-:Y:S02]  /*4250*/  LEA R23, P6, R11, R2.reuse, 0x1 ;  /* 0x000000020b177211 */ /* 0x080fe400078c08ff */
[-C--:B------:R-:W-:Y:S02]  /*4260*/  LEA R18, P5, R146, R2.reuse, 0x1 ;  /* 0x0000000292127211 */ /* 0x080fe400078a08ff */
[-C--:B------:R-:W-:Y:S02]  /*4270*/  LEA R4, P2, R14, R2.reuse, 0x1 ;  /* 0x000000020e047211 */ /* 0x080fe400078408ff */
[-C--:B------:R-:W-:Y:S02]  /*4280*/  LEA R22, P1, R15, R2.reuse, 0x1 ;  /* 0x000000020f167211 */ /* 0x080fe400078208ff */
[----:B------:R-:W-:-:S02]  /*4290*/  LEA R5, P3, R46, R2, 0x1 ;  /* 0x000000022e057211 */ /* 0x000fc400078608ff */
[-C--:B------:R-:W-:Y:S02]  /*42a0*/  LEA.HI.X.SX32 R145, R145, R3.reuse, 0x1, P4 ;  /* 0x0000000391917211 */ /* 0x080fe400020f0eff */
[-C--:B------:R-:W-:Y:S02]  /*42b0*/  LEA.HI.X.SX32 R141, R11, R3.reuse, 0x1, P6 ;  /* 0x000000030b8d7211 */ /* 0x080fe400030f0eff */
[-C--:B------:R-:W-:Y:S02]  /*42c0*/  LEA R13, P4, R24, R2.reuse, 0x1 ;  /* 0x00000002180d7211 */ /* 0x080fe400078808ff */
[-C--:B------:R-:W-:Y:S02]  /*42d0*/  LEA.HI.X.SX32 R146, R146, R3.reuse, 0x1, P5 ;  /* 0x0000000392927211 */ /* 0x080fe400028f0eff */
[----:B------:R-:W-:Y:S02]  /*42e0*/  LEA.HI.X.SX32 R10, R14, R3, 0x1, P2 ;  /* 0x000000030e0a7211 */ /* 0x000fe400010f0eff */
[----:B------:R-:W-:-:S02]  /*42f0*/  LEA R17, P6, R147, R2, 0x1 ;  /* 0x0000000293117211 */ /* 0x000fc400078c08ff */
[-C--:B------:R-:W-:Y:S02]  /*4300*/  LEA.HI.X.SX32 R142, R15, R3.reuse, 0x1, P1 ;  /* 0x000000030f8e7211 */ /* 0x080fe400008f0eff */
[-C--:B------:R-:W-:Y:S02]  /*4310*/  LEA R12, P5, R25, R2.reuse, 0x1 ;  /* 0x00000002190c7211 */ /* 0x080fe400078a08ff */
[-C--:B------:R-:W-:Y:S02]  /*4320*/  LEA R21, P2, R143, R2.reuse, 0x1 ;  /* 0x000000028f157211 */ /* 0x080fe400078408ff */
[----:B------:R-:W-:Y:S02]  /*4330*/  LEA.HI.X.SX32 R26, R46, R3, 0x1, P3 ;  /* 0x000000032e1a7211 */ /* 0x000fe400018f0eff */
        /* <DEDUP_REMOVED lines=30> */
[----:B------:R-:W-:Y:S01]  /*4520*/  LEA.HI.X.SX32 R155, R28, R3, 0x1, P2 ;  /* 0x000000031c9b7211 */ /* 0x000fe200010f0eff */
[----:B------:R0:W-:Y:S01]  /*4530*/  STL [R1+0x3c], R25 ;  /* 0x00003c1901007387 */ /* 0x0001e20000100800 */
[----:B------:R-:W-:-:S02]  /*4540*/  LEA R209, P6, R39, R2, 0x1 ;  /* 0x0000000227d17211 */ /* 0x000fc400078c08ff */
[-C--:B------:R-:W-:Y:S02]  /*4550*/  LEA.HI.X.SX32 R160, R33, R3.reuse, 0x1, P1 ;  /* 0x0000000321a07211 */ /* 0x080fe400008f0eff */
[-C--:B------:R-:W-:Y:S02]  /*4560*/  LEA R24, P5, R44, R2.reuse, 0x1 ;  /* 0x000000022c187211 */ /* 0x080fe400078a08ff */
[-C--:B------:R-:W-:Y:S02]  /*4570*/  LEA R234, P2, R34, R2.reuse, 0x1 ;  /* 0x0000000222ea7211 */ /* 0x080fe400078408ff */
[----:B------:R-:W-:Y:S01]  /*4580*/  LEA.HI.X.SX32 R156, R29, R3, 0x1, P3 ;  /* 0x000000031d9c7211 */ /* 0x000fe200018f0eff */
[----:B------:R2:W-:Y:S01]  /*4590*/  STL [R1+0x40], R24 ;  /* 0x0000401801007387 */ /* 0x0005e20000100800 */
[-C--:B------:R-:W-:Y:S02]  /*45a0*/  LEA R207, P1, R40, R2.reuse, 0x1 ;  /* 0x0000000228cf7211 */ /* 0x080fe400078208ff */
[----:B------:R-:W-:-:S02]  /*45b0*/  LEA R217, P3, R35, R2, 0x1 ;  /* 0x0000000223d97211 */ /* 0x000fc400078608ff */
[-C--:B------:R-:W-:Y:S02]  /*45c0*/  LEA.HI.X.SX32 R208, R39, R3.reuse, 0x1, P6 ;  /* 0x0000000327d07211 */ /* 0x080fe400030f0eff */
[-C--:B------:R-:W-:Y:S02]  /*45d0*/  LEA.HI.X.SX32 R161, R34, R3.reuse, 0x1, P2 ;  /* 0x0000000322a17211 */ /* 0x080fe400010f0eff */
[-C--:B0-----:R-:W-:Y:S02]  /*45e0*/  LEA R25, P6, R45, R2.reuse, 0x1 ;  /* 0x000000022d197211 */ /* 0x081fe400078c08ff */
[-C--:B------:R-:W-:Y:S02]  /*45f0*/  LEA.HI.X.SX32 R206, R40, R3.reuse, 0x1, P1 ;  /* 0x0000000328ce7211 */ /* 0x080fe400008f0eff */
[----:B------:R-:W-:Y:S01]  /*4600*/  LEA R205, P2, R41, R2, 0x1 ;  /* 0x0000000229cd7211 */ /* 0x000fe200078408ff */
[----:B------:R0:W-:Y:S01]  /*4610*/  STL [R1+0x44], R25 ;  /* 0x0000441901007387 */ /* 0x0001e20000100800 */
[----:B------:R-:W-:-:S02]  /*4620*/  LEA.HI.X.SX32 R216, R35, R3, 0x1, P3 ;  /* 0x0000000323d87211 */ /* 0x000fc400018f0eff */
[-C--:B--2---:R-:W-:Y:S02]  /*4630*/  LEA R24, P1, R38, R2.reuse, 0x1 ;  /* 0x0000000226187211 */ /* 0x084fe400078208ff */
[CC--:B------:R-:W-:Y:S02]  /*4640*/  LEA R203, P3, R42.reuse, R2.reuse, 0x1 ;  /* 0x000000022acb7211 */ /* 0x0c0fe400078608ff */
[-C--:B------:R-:W-:Y:S01]  /*4650*/  LEA.HI.X.SX32 R204, R41, R3.reuse, 0x1, P2 ;  /* 0x0000000329cc7211 */ /* 0x080fe200010f0eff */
[----:B------:R2:W-:Y:S01]  /*4660*/  STL [R1+0x48], R24 ;  /* 0x0000481801007387 */ /* 0x0005e20000100800 */
[-C--:B------:R-:W-:Y:S02]  /*4670*/  LEA.HI.X.SX32 R202, R42, R3.reuse, 0x1, P3 ;  /* 0x000000032aca7211 */ /* 0x080fe400018f0eff */
[----:B0-----:R-:W-:Y:S02]  /*4680*/  LEA R25, P2, R51, R2, 0x1 ;  /* 0x0000000233197211 */ /* 0x001fe400078408ff */
[----:B------:R-:W-:-:S02]  /*4690*/  LEA.HI.X.SX32 R238, R43, R3, 0x1, P4 ;  /* 0x000000032bee7211 */ /* 0x000fc400020f0eff */
[-C--:B------:R-:W-:Y:S01]  /*46a0*/  LEA.HI.X.SX32 R239, R44, R3.reuse, 0x1, P5 ;  /* 0x000000032cef7211 */ /* 0x080fe200028f0eff */
[----:B------:R0:W-:Y:S01]  /*46b0*/  STL [R1+0x4c], R25 ;  /* 0x00004c1901007387 */ /* 0x0001e20000100800 */
[-C--:B------:R-:W-:Y:S02]  /*46c0*/  LEA.HI.X.SX32 R240, R45, R3.reuse, 0x1, P6 ;  /* 0x000000032df07211 */ /* 0x080fe400030f0eff */
[----:B--2---:R-:W-:Y:S02]  /*46d0*/  LEA R24, P3, R53, R2, 0x1 ;  /* 0x0000000235187211 */ /* 0x004fe400078608ff */
[-C--:B------:R-:W-:Y:S02]  /*46e0*/  LEA.HI.X.SX32 R241, R38, R3.reuse, 0x1, P1 ;  /* 0x0000000326f17211 */ /* 0x080fe400008f0eff */
[-C--:B------:R-:W-:Y:S01]  /*46f0*/  LEA.HI.X.SX32 R242, R51, R3.reuse, 0x1, P2 ;  /* 0x0000000333f27211 */ /* 0x080fe200010f0eff */
[----:B------:R2:W-:Y:S01]  /*4700*/  STL [R1+0x50], R24 ;  /* 0x0000501801007387 */ /* 0x0005e20000100800 */
[----:B------:R-:W-:-:S02]  /*4710*/  LEA.HI.X.SX32 R243, R53, R3, 0x1, P3 ;  /* 0x0000000335f37211 */ /* 0x000fc400018f0eff */
[----:B0-----:R-:W-:-:S04]  /*4720*/  LEA R25, P4, R55, R2, 0x1 ;  /* 0x0000000237197211 */ /* 0x001fc800078808ff */
[----:B------:R-:W-:Y:S01]  /*4730*/  LEA.HI.X.SX32 R244, R55, R3, 0x1, P4 ;  /* 0x0000000337f47211 */ /* 0x000fe200020f0eff */
[----:B------:R0:W-:Y:S01]  /*4740*/  STL [R1+0x54], R25 ;  /* 0x0000541901007387 */ /* 0x0001e20000100800 */
[----:B--2---:R-:W-:-:S04]  /*4750*/  LEA R24, P5, R49, R2, 0x1 ;  /* 0x0000000231187211 */ /* 0x004fc800078a08ff */
[----:B------:R-:W-:Y:S01]  /*4760*/  LEA.HI.X.SX32 R245, R49, R3, 0x1, P5 ;  /* 0x0000000331f57211 */ /* 0x000fe200028f0eff */
[----:B------:R2:W-:Y:S01]  /*4770*/  STL [R1+0x58], R24 ;  /* 0x0000581801007387 */ /* 0x0005e20000100800 */
        /* <DEDUP_REMOVED lines=9> */
[----:B------:R-:W-:Y:S02]  /*4810*/  CS2R R60, SRZ ;  /* 0x00000000003c7805 */ /* 0x000fe4000001ff00 */
[----:B--2---:R-:W-:-:S04]  /*4820*/  LEA R24, P3, R63, R2, 0x1 ;  /* 0x000000023f187211 */ /* 0x004fc800078608ff */
[----:B------:R-:W-:Y:S01]  /*4830*/  LEA.HI.X.SX32 R249, R63, R3, 0x1, P3 ;  /* 0x000000033ff97211 */ /* 0x000fe200018f0eff */
[----:B------:R2:W-:Y:S01]  /*4840*/  STL [R1+0x68], R24 ;  /* 0x0000681801007387 */ /* 0x0005e20000100800 */
[----:B------:R-:W-:Y:S02]  /*4850*/  CS2R R62, SRZ ;  /* 0x00000000003e7805 */ /* 0x000fe4000001ff00 */
        /* <DEDUP_REMOVED lines=12> */
[----:B--2---:R-:W-:-:S05]  /*4920*/  LEA R24, P1, R71, R2, 0x1 ;  /* 0x0000000247187211 */ /* 0x004fca00078208ff */
[----:B------:R2:W-:Y:S01]  /*4930*/  STL [R1+0x78], R24 ;  /* 0x0000781801007387 */ /* 0x0005e20000100800 */
[----:B0-----:R-:W-:-:S05]  /*4940*/  LEA R25, P2, R73, R2, 0x1 ;  /* 0x0000000249197211 */ /* 0x001fca00078408ff */
[----:B------:R0:W-:Y:S01]  /*4950*/  STL [R1+0x7c], R25 ;  /* 0x00007c1901007387 */ /* 0x0001e20000100800 */
        /* <DEDUP_REMOVED lines=8> */
[-C--:B--2---:R-:W-:Y:S02]  /*49e0*/  LEA.HI.X.SX32 R24, R71, R3.reuse, 0x1, P1 ;  /* 0x0000000347187211 */ /* 0x084fe400008f0eff */
[----:B------:R-:W-:Y:S02]  /*49f0*/  CS2R R70, SRZ ;  /* 0x0000000000467805 */ /* 0x000fe4000001ff00 */
[----:B------:R-:W-:Y:S01]  /*4a00*/  LEA R28, P1, R81, R2, 0x1 ;  /* 0x00000002511c7211 */ /* 0x000fe200078208ff */
[----:B------:R2:W-:Y:S01]  /*4a10*/  STL [R1], R24 ;  /* 0x0000001801007387 */ /* 0x0005e20000100800 */
[----:B0-----:R-:W-:-:S03]  /*4a20*/  LEA.HI.X.SX32 R25, R73, R3, 0x1, P2 ;  /* 0x0000000349197211 */ /* 0x001fc600010f0eff */
[----:B------:R0:W-:Y:S01]  /*4a30*/  STL [R1+0x90], R28 ;  /* 0x0000901c01007387 */ /* 0x0001e20000100800 */
[----:B------:R-:W-:-:S03]  /*4a40*/  CS2R R72, SRZ ;  /* 0x0000000000487805 */ /* 0x000fc6000001ff00 */
[----:B------:R3:W-:Y:S01]  /*4a50*/  STL [R1+0x4], R25 ;  /* 0x0000041901007387 */ /* 0x0007e20000100800 */
[----:B--2---:R-:W-:Y:S02]  /*4a60*/  LEA R24, P2, R83, R2, 0x1 ;  /* 0x0000000253187211 */ /* 0x004fe400078408ff */
[----:B0-----:R-:W-:-:S03]  /*4a70*/  LEA.HI.X.SX32 R28, R75, R3, 0x1, P3 ;  /* 0x000000034b1c7211 */ /* 0x001fc600018f0eff */
[----:B------:R0:W-:Y:S01]  /*4a80*/  STL [R1+0x94], R24 ;  /* 0x0000941801007387 */ /* 0x0001e20000100800 */
[----:B------:R-:W-:Y:S02]  /*4a90*/  CS2R R74, SRZ ;  /* 0x00000000004a7805 */ /* 0x000fe4000001ff00 */
[-C--:B---3--:R-:W-:Y:S01]  /*4aa0*/  LEA R25, P3, R85, R2.reuse, 0x1 ;  /* 0x0000000255197211 */ /* 0x088fe200078608ff */
[----:B------:R2:W-:Y:S04]  /*4ab0*/  STL [R1+0x8], R28 ;  /* 0x0000081c01007387 */ /* 0x0005e80000100800 */
[----:B------:R3:W-:Y:S01]  /*4ac0*/  STL [R1+0x98], R25 ;  /* 0x0000981901007387 */ /* 0x0007e20000100800 */
[----:B0-----:R-:W-:Y:S02]  /*4ad0*/  LEA.HI.X.SX32 R24, R48, R3, 0x1, P4 ;  /* 0x0000000330187211 */ /* 0x001fe400020f0eff */
[----:B--2---:R-:W-:-:S03]  /*4ae0*/  LEA R28, P4, R87, R2, 0x1 ;  /* 0x00000002571c7211 */ /* 0x004fc600078808ff */
[----:B------:R0:W-:Y:S01]  /*4af0*/  STL [R1+0xc], R24 ;  /* 0x00000c1801007387 */ /* 0x0001e20000100800 */
[----:B---3--:R-:W-:-:S03]  /*4b00*/  LEA.HI.X.SX32 R25, R77, R3, 0x1, P5 ;  /* 0x000000034d197211 */ /* 0x008fc600028f0eff */
[----:B------:R2:W-:Y:S01]  /*4b10*/  STL [R1+0x9c], R28 ;  /* 0x00009c1c01007387 */ /* 0x0005e20000100800 */
[----:B------:R-:W-:-:S03]  /*4b20*/  CS2R R76, SRZ ;  /* 0x00000000004c7805 */ /* 0x000fc6000001ff00 */
[----:B------:R3:W-:Y:S01]  /*4b30*/  STL [R1+0x10], R25 ;  /* 0x0000101901007387 */ /* 0x0007e20000100800 */
[----:B0-----:R-:W-:Y:S02]  /*4b40*/  LEA R24, P5, R89, R2, 0x1 ;  /* 0x0000000259187211 */ /* 0x001fe400078a08ff */
[----:B--2---:R-:W-:-:S03]  /*4b50*/  LEA.HI.X.SX32 R28, R79, R3, 0x1, P6 ;  /* 0x000000034f1c7211 */ /* 0x004fc600030f0eff */
[----:B------:R0:W-:Y:S01]  /*4b60*/  STL [R1+0xa0], R24 ;  /* 0x0000a01801007387 */ /* 0x0001e20000100800 */
[----:B------:R-:W-:Y:S02]  /*4b70*/  CS2R R78, SRZ ;  /* 0x00000000004e7805 */ /* 0x000fe4000001ff00 */
[----:B---3--:R-:W-:Y:S01]  /*4b80*/  LEA R25, P6, R91, R2, 0x1 ;  /* 0x000000025b197211 */ /* 0x008fe200078c08ff */
[----:B------:R2:W-:Y:S04]  /*4b90*/  STL [R1+0x14], R28 ;  /* 0x0000141c01007387 */ /* 0x0005e80000100800 */
[----:B------:R3:W-:Y:S01]  /*4ba0*/  STL [R1+0xa4], R25 ;  /* 0x0000a41901007387 */ /* 0x0007e20000100800 */
[----:B0-----:R-:W-:Y:S02]  /*4bb0*/  LEA.HI.X.SX32 R24, R81, R3, 0x1, P1 ;  /* 0x0000000351187211 */ /* 0x001fe400008f0eff */
[----:B------:R-:W-:-:S02]  /*4bc0*/  CS2R R80, SRZ ;  /* 0x0000000000507805 */ /* 0x000fc4000001ff00 */
[----:B--2---:R-:W-:Y:S01]  /*4bd0*/  LEA R28, P1, R93, R2, 0x1 ;  /* 0x000000025d1c7211 */ /* 0x004fe200078208ff */
        /* <DEDUP_REMOVED lines=17> */
[----:B------:R-:W-:Y:S01]  /*4cf0*/  STL [R1+0xb8], R28 ;  /* 0x0000b81c01007387 */ /* 0x000fe20000100800 */
[-C--:B------:R-:W-:Y:S02]  /*4d00*/  LEA.HI.X.SX32 R187, R99, R3.reuse, 0x1, P4 ;  /* 0x0000000363bb7211 */ /* 0x080fe400020f0eff */
[----:B------:R-:W-:Y:S02]  /*4d10*/  CS2R R88, SRZ ;  /* 0x0000000000587805 */ /* 0x000fe4000001ff00 */
[----:B------:R-:W-:Y:S01]  /*4d20*/  CS2R R98, SRZ ;  /* 0x0000000000627805 */ /* 0x000fe2000001ff00 */
[----:B------:R2:W-:Y:S01]  /*4d30*/  STL [R1+0x28], R25 ;  /* 0x0000281901007387 */ /* 0x0005e20000100800 */
[----:B0-----:R-:W-:Y:S02]  /*4d40*/  LEA R24, P5, R190, R2, 0x1 ;  /* 0x00000002be187211 */ /* 0x001fe400078a08ff */
[----:B------:R-:W-:Y:S02]  /*4d50*/  LEA.HI.X.SX32 R2, R91, R3, 0x1, P6 ;  /* 0x000000035b027211 */ /* 0x000fe400030f0eff */
[----:B------:R-:W-:-:S02]  /*4d60*/  CS2R R90, SRZ ;  /* 0x00000000005a7805 */ /* 0x000fc4000001ff00 */
[-C--:B------:R-:W-:Y:S01]  /*4d70*/  LEA.HI.X.SX32 R190, R190, R3.reuse, 0x1, P5 ;  /* 0x00000003bebe7211 */ /* 0x080fe200028f0eff */
[----:B------:R0:W-:Y:S01]  /*4d80*/  STL [R1+0xac], R24 ;  /* 0x0000ac1801007387 */ /* 0x0001e20000100800 */
[----:B--2---:R-:W-:-:S03]  /*4d90*/  LEA.HI.X.SX32 R25, R93, R3, 0x1, P1 ;  /* 0x000000035d197211 */ /* 0x004fc600008f0eff */
[----:B------:R2:W-:Y:S01]  /*4da0*/  STL [R1+0x2c], R2 ;  /* 0x00002c0201007387 */ /* 0x0005e20000100800 */
[----:B------:R-:W-:-:S03]  /*4db0*/  CS2R R92, SRZ ;  /* 0x00000000005c7805 */ /* 0x000fc6000001ff00 */
[----:B------:R-:W-:Y:S01]  /*4dc0*/  STL [R1+0x30], R25 ;  /* 0x0000301901007387 */ /* 0x000fe20000100800 */
[-C--:B0-----:R-:W-:Y:S02]  /*4dd0*/  LEA.HI.X.SX32 R24, R95, R3.reuse, 0x1, P2 ;  /* 0x000000035f187211 */ /* 0x081fe400010f0eff */
[----:B------:R-:W-:Y:S02]  /*4de0*/  CS2R R94, SRZ ;  /* 0x00000000005e7805 */ /* 0x000fe4000001ff00 */
[----:B--2---:R-:W-:Y:S01]  /*4df0*/  LEA.HI.X.SX32 R2, R97, R3, 0x1, P3 ;  /* 0x0000000361027211 */ /* 0x004fe200018f0eff */
[----:B------:R0:W-:Y:S01]  /*4e00*/  STL [R1+0x34], R24 ;  /* 0x0000341801007387 */ /* 0x0001e20000100800 */
[----:B------:R-:W-:-:S03]  /*4e10*/  CS2R R96, SRZ ;  /* 0x0000000000607805 */ /* 0x000fc6000001ff00 */
[----:B------:R1:W-:Y:S01]  /*4e20*/  STL [R1+0x38], R2 ;  /* 0x0000380201007387 */ /* 0x0003e20000100800 */
[----:B0-----:R-:W-:Y:S01]  /*4e30*/  LOP3.LUT R24, R8, 0x400, RZ, 0xc0, !PT ;  /* 0x0000040008187812 */ /* 0x001fe200078ec0ff */
[----:B-1----:R-:W-:-:S04]  /*4e40*/  IMAD R2, R116, UR7, RZ ;  /* 0x0000000774027c24 */ /* 0x002fc8000f8e02ff */
[----:B------:R0:W-:Y:S01]  /*4e50*/  STL [R1+0xc0], R24 ;  /* 0x0000c01801007387 */ /* 0x0001e20000100800 */
[----:B------:R-:W-:-:S04]  /*4e60*/  SHF.R.S32.HI R3, RZ, 0x1f, R2 ;  /* 0x0000001fff037819 */ /* 0x000fc80000011402 */
[C---:B------:R-:W-:Y:S02]  /*4e70*/  SHF.L.U64.HI R8, R2.reuse, 0x1, R3 ;  /* 0x0000000102087819 */ /* 0x040fe40000010203 */
[----:B------:R-:W-:-:S07]  /*4e80*/  SHF.L.U32 R2, R2, 0x1, RZ ;  /* 0x0000000102027819 */ /* 0x000fce00000006ff */
.L_x_2:
[C---:B------:R-:W-:Y:S01]  /*4e90*/  ISETP.GT.AND P0, PT, R9.reuse, 0x2, PT ;  /* 0x000000020900780c */ /* 0x040fe20003f04270 */
[----:B------:R-:W-:Y:S01]  /*4ea0*/  IMAD.U32 R29, RZ, RZ, UR4 ;  /* 0x00000004ff1d7e24 */ /* 0x000fe2000f8e00ff */
[----:B------:R-:W2:Y:S01]  /*4eb0*/  LDL R192, [R1+0x98] ;  /* 0x0000980001c07983 */ /* 0x000ea20000100800 */
[----:B0-----:R-:W-:Y:S02]  /*4ec0*/  IMAD.MOV.U32 R24, RZ, RZ, R237 ;  /* 0x000000ffff187224 */ /* 0x001fe400078e00ed */
[----:B------:R-:W-:Y:S01]  /*4ed0*/  IMAD.MOV.U32 R25, RZ, RZ, R236 ;  /* 0x000000ffff197224 */ /* 0x000fe200078e00ec */
[----:B------:R-:W-:Y:S01]  /*4ee0*/  PRMT R55, RZ, 0x7610, R55 ;  /* 0x00007610ff377816 */ /* 0x000fe20000000037 */
[----:B------:R-:W-:Y:S01]  /*4ef0*/  IMAD.U32 R33, RZ, RZ, UR65 ;  /* 0x00000041ff217e24 */ /* 0x000fe2000f8e00ff */
[----:B------:R-:W-:Y:S01]  /*4f00*/  ISETP.GT.AND P1, PT, R9, 0x3, PT ;  /* 0x000000030900780c */ /* 0x000fe20003f24270 */
[----:B------:R-:W-:Y:S01]  /*4f10*/  IMAD.WIDE R28, R29, 0x2, R24 ;  /* 0x000000021d1c7825 */ /* 0x000fe200078e0218 */
[C---:B------:R-:W-:Y:S01]  /*4f20*/  ISETP.GT.AND P3, PT, R9.reuse, 0x6, PT ;  /* 0x000000060900780c */ /* 0x040fe20003f64270 */
[----:B------:R-:W0:Y:S01]  /*4f30*/  LDC R166, c[0x0][0x3a8] ;  /* 0x0000ea00ffa67b82 */ /* 0x000e220000000800 */
[----:B------:R-:W3:Y:S04]  /*4f40*/  LDL R188, [R1+0x78] ;  /* 0x0000780001bc7983 */ /* 0x000ee80000100800 */
[----:B------:R1:W4:Y:S01]  /*4f50*/  @P0 LDG.E.U16 R55, desc[UR10][R28.64] ;  /* 0x0000000a1c370981 */ /* 0x000322000c1e1500 */
[----:B------:R-:W-:-:S02]  /*4f60*/  ISETP.GT.AND P0, PT, R9, 0x5, PT ;  /* 0x000000050900780c */ /* 0x000fc40003f04270 */
[C---:B------:R-:W-:Y:S01]  /*4f70*/  ISETP.GT.AND P2, PT, R9.reuse, 0x4, PT ;  /* 0x000000040900780c */ /* 0x040fe20003f44270 */
[----:B------:R-:W-:Y:S01]  /*4f80*/  IMAD.U32 R37, RZ, RZ, UR67 ;  /* 0x00000043ff257e24 */ /* 0x000fe2000f8e00ff */
[----:B------:R-:W-:Y:S01]  /*4f90*/  PRMT R42, RZ, 0x7610, R42 ;  /* 0x00007610ff2a7816 */ /* 0x000fe2000000002a */
[----:B------:R-:W-:Y:S01]  /*4fa0*/  IMAD.U32 R35, RZ, RZ, UR64 ;  /* 0x00000040ff237e24 */ /* 0x000fe2000f8e00ff */
[----:B------:R-:W-:Y:S01]  /*4fb0*/  ISETP.GT.AND P4, PT, R9, 0x7, PT ;  /* 0x000000070900780c */ /* 0x000fe20003f84270 */
[----:B------:R-:W-:Y:S01]  /*4fc0*/  IMAD.WIDE R32, R33, 0x2, R24 ;  /* 0x0000000221207825 */ /* 0x000fe200078e0218 */
[----:B------:R-:W-:Y:S01]  /*4fd0*/  PRMT R50, RZ, 0x7610, R50 ;  /* 0x00007610ff327816 */ /* 0x000fe20000000032 */
[----:B------:R-:W2:Y:S02]  /*4fe0*/  LDL R189, [R1+0x58] ;  /* 0x0000580001bd7983 */ /* 0x000ea40000100800 */
[----:B------:R-:W-:Y:S01]  /*4ff0*/  IMAD.U32 R31, RZ, RZ, UR66 ;  /* 0x00000042ff1f7e24 */ /* 0x000fe2000f8e00ff */
[----:B------:R-:W-:Y:S01]  /*5000*/  PRMT R36, RZ, 0x7610, R36 ;  /* 0x00007610ff247816 */ /* 0x000fe20000000024 */
[----:B------:R-:W-:Y:S01]  /*5010*/  IMAD.U32 R39, RZ, RZ, UR63 ;  /* 0x0000003fff277e24 */ /* 0x000fe2000f8e00ff */
[----:B------:R-:W-:Y:S01]  /*5020*/  PRMT R51, RZ, 0x7610, R51 ;  /* 0x00007610ff337816 */ /* 0x000fe20000000033 */
[--C-:B-1----:R-:W-:Y:S01]  /*5030*/  IMAD.WIDE R28, R37, 0x2, R24.reuse ;  /* 0x00000002251c7825 */ /* 0x102fe200078e0218 */
[----:B------:R-:W2:Y:S01]  /*5040*/  @P0 LDG.E.U16 R42, desc[UR10][R32.64] ;  /* 0x0000000a202a0981 */ /* 0x000ea2000c1e1500 */
[----:B------:R-:W-:Y:S01]  /*5050*/  ISETP.GT.AND P0, PT, R9, 0x8, PT ;  /* 0x000000080900780c */ /* 0x000fe20003f04270 */
[----:B------:R-:W1:Y:S01]  /*5060*/  LDC R173, c[0x0][0x3a8] ;  /* 0x0000ea00ffad7b82 */ /* 0x000e620000000800 */
[----:B------:R-:W-:Y:S01]  /*5070*/  IMAD.WIDE R34, R35, 0x2, R24 ;  /* 0x0000000223227825 */ /* 0x000fe200078e0218 */
[----:B------:R-:W-:Y:S01]  /*5080*/  PRMT R3, RZ, 0x7610, R3 ;  /* 0x00007610ff037816 */ /* 0x000fe20000000003 */
[----:B------:R0:W2:Y:S02]  /*5090*/  @P1 LDG.E.U16 R50, desc[UR10][R28.64] ;  /* 0x0000000a1c321981 */ /* 0x0000a4000c1e1500 */
[--C-:B------:R-:W-:Y:S01]  /*50a0*/  IMAD.WIDE R30, R31, 0x2, R24.reuse ;  /* 0x000000021f1e7825 */ /* 0x100fe200078e0218 */
[----:B------:R-:W-:Y:S01]  /*50b0*/  ISETP.GT.AND P1, PT, R9, 0x9, PT ;  /* 0x000000090900780c */ /* 0x000fe20003f24270 */
[----:B------:R0:W2:Y:S02]  /*50c0*/  @P3 LDG.E.U16 R36, desc[UR10][R34.64] ;  /* 0x0000000a22243981 */ /* 0x0000a4000c1e1500 */
[----:B------:R-:W-:Y:S01]  /*50d0*/  IMAD.WIDE R38, R39, 0x2, R24 ;  /* 0x0000000227267825 */ /* 0x000fe200078e0218 */
[C---:B------:R-:W-:Y:S01]  /*50e0*/  ISETP.GT.AND P3, PT, R9.reuse, 0xb, PT ;  /* 0x0000000b0900780c */ /* 0x040fe20003f64270 */
[----:B------:R0:W2:Y:S01]  /*50f0*/  @P2 LDG.E.U16 R51, desc[UR10][R30.64] ;  /* 0x0000000a1e332981 */ /* 0x0000a2000c1e1500 */
[C---:B------:R-:W-:Y:S01]  /*5100*/  ISETP.GT.AND P2, PT, R9.reuse, 0xa, PT ;  /* 0x0000000a0900780c */ /* 0x040fe20003f44270 */
[----:B------:R-:W-:Y:S01]  /*5110*/  IMAD.U32 R49, RZ, RZ, UR62 ;  /* 0x0000003eff317e24 */ /* 0x000fe2000f8e00ff */
[----:B------:R-:W-:Y:S01]  /*5120*/  PRMT R136, RZ, 0x7610, R136 ;  /* 0x00007610ff887816 */ /* 0x000fe20000000088 */
[----:B------:R0:W2:Y:S01]  /*5130*/  @P4 LDG.E.U16 R3, desc[UR10][R38.64] ;  /* 0x0000000a26034981 */ /* 0x0000a2000c1e1500 */
[----:B------:R-:W-:Y:S01]  /*5140*/  ISETP.GT.AND P4, PT, R9, 0xc, PT ;  /* 0x0000000c0900780c */ /* 0x000fe20003f84270 */
[----:B------:R-:W-:-:S02]  /*5150*/  IMAD.U32 R47, RZ, RZ, UR61 ;  /* 0x0000003dff2f7e24 */ /* 0x000fc4000f8e00ff */
[----:B------:R-:W-:Y:S02]  /*5160*/  IMAD.U32 R41, RZ, RZ, UR59 ;  /* 0x0000003bff297e24 */ /* 0x000fe4000f8e00ff */
[----:B------:R-:W-:Y:S02]  /*5170*/  IMAD.U32 R43, RZ, RZ, UR60 ;  /* 0x0000003cff2b7e24 */ /* 0x000fe4000f8e00ff */
[----:B------:R-:W-:Y:S01]  /*5180*/  IMAD.U32 R45, RZ, RZ, UR58 ;  /* 0x0000003aff2d7e24 */ /* 0x000fe2000f8e00ff */
[----:B------:R-:W-:Y:S01]  /*5190*/  PRMT R56, RZ, 0x7610, R56 ;  /* 0x00007610ff387816 */ /* 0x000fe20000000038 */
[----:B0-----:R-:W-:Y:S01]  /*51a0*/  IMAD.WIDE R28, R49, 0x2, R24 ;  /* 0x00000002311c7825 */ /* 0x001fe200078e0218 */
[----:B------:R-:W-:Y:S01]  /*51b0*/  PRMT R35, RZ, 0x7610, R35 ;  /* 0x00007610ff237816 */ /* 0x000fe20000000023 */
[----:B-----5:R0:W-:Y:S01]  /*51c0*/  STL [R1+0xc4], R0 ;  /* 0x0000c40001007387 */ /* 0x0201e20000100800 */
[----:B------:R-:W-:Y:S01]  /*51d0*/  PRMT R37, RZ, 0x7610, R37 ;  /* 0x00007610ff257816 */ /* 0x000fe20000000025 */
[----:B------:R-:W-:Y:S01]  /*51e0*/  IMAD.WIDE R32, R47, 0x2, R24 ;  /* 0x000000022f207825 */ /* 0x000fe200078e0218 */
[----:B------:R-:W-:Y:S01]  /*51f0*/  PRMT R31, RZ, 0x7610, R31 ;  /* 0x00007610ff1f7816 */ /* 0x000fe2000000001f */
[----:B------:R0:W2:Y:S02]  /*5200*/  @P0 LDG.E.U16 R136, desc[UR10][R28.64] ;  /* 0x0000000a1c880981 */ /* 0x0000a4000c1e1500 */
[--C-:B------:R-:W-:Y:S01]  /*5210*/  IMAD.WIDE R40, R41, 0x2, R24.reuse ;  /* 0x0000000229287825 */ /* 0x100fe200078e0218 */
[----:B------:R-:W-:Y:S01]  /*5220*/  ISETP.GT.AND P0, PT, R9, 0xd, PT ;  /* 0x0000000d0900780c */ /* 0x000fe20003f04270 */
[----:B------:R0:W2:Y:S02]  /*5230*/  @P1 LDG.E.U16 R35, desc[UR10][R32.64] ;  /* 0x0000000a20231981 */ /* 0x0000a4000c1e1500 */
[--C-:B------:R-:W-:Y:S01]  /*5240*/  IMAD.WIDE R38, R43, 0x2, R24.reuse ;  /* 0x000000022b267825 */ /* 0x100fe200078e0218 */
[----:B------:R-:W-:Y:S01]  /*5250*/  ISETP.GT.AND P1, PT, R9, 0xe, PT ;  /* 0x0000000e0900780c */ /* 0x000fe20003f24270 */
[----:B------:R0:W2:Y:S02]  /*5260*/  @P3 LDG.E.U16 R37, desc[UR10][R40.64] ;  /* 0x0000000a28253981 */ /* 0x0000a4000c1e1500 */
[----:B------:R-:W-:Y:S01]  /*5270*/  IMAD.WIDE R44, R45, 0x2, R24 ;  /* 0x000000022d2c7825 */ /* 0x000fe200078e0218 */
[C---:B------:R-:W-:Y:S01]  /*5280*/  ISETP.GT.AND P3, PT, R9.reuse, 0x10, PT ;  /* 0x000000100900780c */ /* 0x040fe20003f64270 */
[----:B------:R-:W2:Y:S01]  /*5290*/  @P2 LDG.E.U16 R31, desc[UR10][R38.64] ;  /* 0x0000000a261f2981 */ /* 0x000ea2000c1e1500 */
[C---:B------:R-:W-:Y:S01]  /*52a0*/  ISETP.GT.AND P2, PT, R9.reuse, 0xf, PT ;  /* 0x0000000f0900780c */ /* 0x040fe20003f44270 */
[----:B------:R-:W-:Y:S01]  /*52b0*/  IMAD.U32 R49, RZ, RZ, UR57 ;  /* 0x00000039ff317e24 */ /* 0x000fe2000f8e00ff */
[----:B------:R-:W-:Y:S01]  /*52c0*/  PRMT R47, RZ, 0x7610, R47 ;  /* 0x00007610ff2f7816 */ /* 0x000fe2000000002f */
[----:B------:R1:W2:Y:S01]  /*52d0*/  @P4 LDG.E.U16 R56, desc[UR10][R44.64] ;  /* 0x0000000a2c384981 */ /* 0x0002a2000c1e1500 */
[----:B------:R-:W-:Y:S01]  /*52e0*/  ISETP.GT.AND P4, PT, R9, 0x11, PT ;  /* 0x000000110900780c */ /* 0x000fe20003f84270 */
[----:B------:R-:W-:-:S02]  /*52f0*/  IMAD.U32 R43, RZ, RZ, UR56 ;  /* 0x00000038ff2b7e24 */ /* 0x000fc4000f8e00ff */
[----:B0-----:R-:W-:Y:S01]  /*5300*/  IMAD.WIDE R28, R49, 0x2, R24 ;  /* 0x00000002311c7825 */ /* 0x001fe200078e0218 */
[----:B------:R-:W-:Y:S01]  /*5310*/  PRMT R33, RZ, 0x7610, R33 ;  /* 0x00007610ff217816 */ /* 0x000fe20000000021 */
[----:B------:R-:W2:Y:S02]  /*5320*/  LDL.LU R0, [R1+0xb8] ;  /* 0x0000b80001007983 */ /* 0x000ea40000300800 */
[----:B------:R-:W-:Y:S02]  /*5330*/  IMAD.U32 R41, RZ, RZ, UR55 ;  /* 0x00000037ff297e24 */ /* 0x000fe4000f8e00ff */
[----:B-1----:R-:W-:Y:S01]  /*5340*/  IMAD.U32 R45, RZ, RZ, UR54 ;  /* 0x00000036ff2d7e24 */ /* 0x002fe2000f8e00ff */
[----:B------:R-:W-:Y:S01]  /*5350*/  PRMT R117, RZ, 0x7610, R117 ;  /* 0x00007610ff757816 */ /* 0x000fe20000000075 */
[----:B------:R-:W-:Y:S01]  /*5360*/  IMAD.U32 R53, RZ, RZ, UR53 ;  /* 0x00000035ff357e24 */ /* 0x000fe2000f8e00ff */
[----:B------:R-:W-:Y:S01]  /*5370*/  PRMT R34, RZ, 0x7610, R34 ;  /* 0x00007610ff227816 */ /* 0x000fe20000000022 */
[----:B------:R-:W-:Y:S01]  /*5380*/  IMAD.WIDE R38, R43, 0x2, R24 ;  /* 0x000000022b267825 */ /* 0x000fe200078e0218 */
[----:B------:R0:W2:Y:S01]  /*5390*/  @P0 LDG.E.U16 R47, desc[UR10][R28.64] ;  /* 0x0000000a1c2f0981 */ /* 0x0000a2000c1e1500 */
[----:B------:R-:W-:-:S02]  /*53a0*/  ISETP.GT.AND P0, PT, R9, 0x12, PT ;  /* 0x000000120900780c */ /* 0x000fc40003f04270 */
        /* <DEDUP_REMOVED lines=11> */
[----:B0-----:R-:W-:Y:S01]  /*5460*/  PRMT R28, RZ, 0x7610, R28 ;  /* 0x00007610ff1c7816 */ /* 0x001fe2000000001c */
[----:B------:R0:W2:Y:S01]  /*5470*/  @P4 LDG.E.U16 R48, desc[UR10][R52.64] ;  /* 0x0000000a34304981 */ /* 0x0000a2000c1e1500 */
[----:B------:R-:W-:Y:S01]  /*5480*/  MOV R119, UR49 ;  /* 0x0000003100777c02 */ /* 0x000fe20008000f00 */
[----:B------:R-:W-:Y:S01]  /*5490*/  IMAD.U32 R29, RZ, RZ, UR51 ;  /* 0x00000033ff1d7e24 */ /* 0x000fe2000f8e00ff */
[----:B------:R-:W-:Y:S01]  /*54a0*/  ISETP.GT.AND P4, PT, R9, 0x16, PT ;  /* 0x000000160900780c */ /* 0x000fe20003f84270 */
[----:B-1----:R-:W-:Y:S01]  /*54b0*/  IMAD.WIDE R38, R43, 0x2, R24 ;  /* 0x000000022b267825 */ /* 0x002fe200078e0218 */
[----:B------:R-:W-:Y:S01]  /*54c0*/  PRMT R44, RZ, 0x7610, R44 ;  /* 0x00007610ff2c7816 */ /* 0x000fe2000000002c */
[----:B------:R-:W2:Y:S02]  /*54d0*/  LDL.LU R191, [R1+0xac] ;  /* 0x0000ac0001bf7983 */ /* 0x000ea40000300800 */
[----:B------:R-:W-:Y:S01]  /*54e0*/  IMAD.U32 R59, RZ, RZ, UR50 ;  /* 0x00000032ff3b7e24 */ /* 0x000fe2000f8e00ff */
[----:B------:R-:W-:Y:S01]  /*54f0*/  PRMT R46, RZ, 0x7610, R46 ;  /* 0x00007610ff2e7816 */ /* 0x000fe2000000002e */
[----:B------:R-:W-:Y:S01]  /*5500*/  IMAD.U32 R129, RZ, RZ, UR48 ;  /* 0x00000030ff817e24 */ /* 0x000fe2000f8e00ff */
[----:B------:R-:W-:Y:S01]  /*5510*/  PRMT R54, RZ, 0x7610, R54 ;  /* 0x00007610ff367816 */ /* 0x000fe20000000036 */
[----:B0-----:R-:W-:Y:S01]  /*5520*/  IMAD.WIDE R52, R29, 0x2, R24 ;  /* 0x000000021d347825 */ /* 0x001fe200078e0218 */
[----:B------:R-:W2:Y:S01]  /*5530*/  @P0 LDG.E.U16 R28, desc[UR10][R38.64] ;  /* 0x0000000a261c0981 */ /* 0x000ea2000c1e1500 */
        /* <DEDUP_REMOVED lines=15> */
[----:B0-----:R-:W-:-:S02]  /*5630*/  IMAD.U32 R53, RZ, RZ, UR46 ;  /* 0x0000002eff357e24 */ /* 0x001fc4000f8e00ff */
[----:B------:R-:W-:Y:S01]  /*5640*/  IMAD.WIDE R38, R29, 0x2, R24 ;  /* 0x000000021d267825 */ /* 0x000fe200078e0218 */
[----:B------:R-:W-:-:S03]  /*5650*/  PRMT R116, RZ, 0x7610, R116 ;  /* 0x00007610ff747816 */ /* 0x000fc60000000074 */
[----:B-1----:R-:W-:Y:S01]  /*5660*/  IMAD.U32 R119, RZ, RZ, UR45 ;  /* 0x0000002dff777e24 */ /* 0x002fe2000f8e00ff */
[----:B------:R-:W-:Y:S01]  /*5670*/  PRMT R49, RZ, 0x7610, R49 ;  /* 0x00007610ff317816 */ /* 0x000fe20000000031 */
[----:B------:R-:W-:Y:S01]  /*5680*/  IMAD.U32 R129, RZ, RZ, UR44 ;  /* 0x0000002cff817e24 */ /* 0x000fe2000f8e00ff */
[----:B------:R-:W-:Y:S01]  /*5690*/  PRMT R43, RZ, 0x7610, R43 ;  /* 0x00007610ff2b7816 */ /* 0x000fe2000000002b */
[----:B------:R-:W-:Y:S01]  /*56a0*/  IMAD.U32 R131, RZ, RZ, UR43 ;  /* 0x0000002bff837e24 */ /* 0x000fe2000f8e00ff */
[----:B------:R-:W2:Y:S01]  /*56b0*/  @P0 LDG.E.U16 R32, desc[UR10][R38.64] ;  /* 0x0000000a26200981 */ /* 0x000ea2000c1e1500 */
[----:B------:R-:W-:Y:S01]  /*56c0*/  IMAD.WIDE R52, R53, 0x2, R24 ;  /* 0x0000000235347825 */ /* 0x000fe200078e0218 */
[----:B------:R-:W-:-:S03]  /*56d0*/  ISETP.GT.AND P0, PT, R9, 0x1c, PT ;  /* 0x0000001c0900780c */ /* 0x000fc60003f04270 */
        /* <DEDUP_REMOVED lines=13> */
[----:B------:R-:W-:Y:S01]  /*57b0*/  ISETP.GT.AND P4, PT, R9, 0x20, PT ;  /* 0x000000200900780c */ /* 0x000fe20003f84270 */
[----:B------:R-:W-:-:S02]  /*57c0*/  IMAD.U32 R29, RZ, RZ, UR41 ;  /* 0x00000029ff1d7e24 */ /* 0x000fc4000f8e00ff */
[----:B------:R-:W-:Y:S01]  /*57d0*/  IMAD.WIDE R38, R57, 0x2, R24 ;  /* 0x0000000239267825 */ /* 0x000fe200078e0218 */
[----:B------:R-:W-:-:S03]  /*57e0*/  PRMT R45, RZ, 0x7610, R45 ;  /* 0x00007610ff2d7816 */ /* 0x000fc6000000002d */
[----:B-1----:R-:W-:Y:S01]  /*57f0*/  IMAD.U32 R129, RZ, RZ, UR40 ;  /* 0x00000028ff817e24 */ /* 0x002fe2000f8e00ff */
[----:B------:R-:W-:Y:S01]  /*5800*/  PRMT R30, RZ, 0x7610, R30 ;  /* 0x00007610ff1e7816 */ /* 0x000fe2000000001e */
[----:B0-----:R-:W-:Y:S01]  /*5810*/  IMAD.U32 R131, RZ, RZ, UR39 ;  /* 0x00000027ff837e24 */ /* 0x001fe2000f8e00ff */
[----:B------:R-:W-:Y:S01]  /*5820*/  PRMT R40, RZ, 0x7610, R40 ;  /* 0x00007610ff287816 */ /* 0x000fe20000000028 */
[----:B------:R-:W-:Y:S01]  /*5830*/  IMAD.U32 R133, RZ, RZ, UR38 ;  /* 0x00000026ff857e24 */ /* 0x000fe2000f8e00ff */
[----:B------:R0:W2:Y:S01]  /*5840*/  @P0 LDG.E.U16 R53, desc[UR10][R38.64] ;  /* 0x0000000a26350981 */ /* 0x0000a2000c1e1500 */
        /* <DEDUP_REMOVED lines=11> */
[----:B------:R-:W-:Y:S01]  /*5900*/  ISETP.GT.AND P2, PT, R9, 0x23, PT ;  /* 0x000000230900780c */ /* 0x000fe20003f44270 */
[----:B------:R-:W-:Y:S01]  /*5910*/  IMAD.U32 R139, RZ, RZ, UR37 ;  /* 0x00000025ff8b7e24 */ /* 0x000fe2000f8e00ff */
[----:B0-----:R-:W-:Y:S01]  /*5920*/  PRMT R38, RZ, 0x7610, R38 ;  /* 0x00007610ff267816 */ /* 0x001fe20000000026 */
[----:B------:R0:W2:Y:S01]  /*5930*/  @P4 LDG.E.U16 R59, desc[UR10][R132.64] ;  /* 0x0000000a843b4981 */ /* 0x0000a2000c1e1500 */
[----:B------:R-:W-:-:S02]  /*5940*/  IMAD.U32 R137, RZ, RZ, UR36 ;  /* 0x00000024ff897e24 */ /* 0x000fc4000f8e00ff */
[----:B-1----:R-:W-:Y:S01]  /*5950*/  IMAD.WIDE R118, R139, 0x2, R24 ;  /* 0x000000028b767825 */ /* 0x002fe200078e0218 */
[----:B------:R-:W-:-:S03]  /*5960*/  ISETP.GT.AND P4, PT, R9, 0x25, PT ;  /* 0x000000250900780c */ /* 0x000fc60003f84270 */
[----:B------:R-:W-:Y:S01]  /*5970*/  IMAD.U32 R131, RZ, RZ, UR35 ;  /* 0x00000023ff837e24 */ /* 0x000fe2000f8e00ff */
[----:B------:R-:W-:Y:S01]  /*5980*/  PRMT R57, RZ, 0x7610, R57 ;  /* 0x00007610ff397816 */ /* 0x000fe20000000039 */
[----:B0-----:R-:W-:Y:S01]  /*5990*/  IMAD.U32 R133, RZ, RZ, UR34 ;  /* 0x00000022ff857e24 */ /* 0x001fe2000f8e00ff */
[----:B------:R-:W-:Y:S01]  /*59a0*/  PRMT R52, RZ, 0x7610, R52 ;  /* 0x00007610ff347816 */ /* 0x000fe20000000034 */
[----:B------:R-:W-:Y:S01]  /*59b0*/  IMAD.WIDE R128, R137, 0x2, R24 ;  /* 0x0000000289807825 */ /* 0x000fe200078e0218 */
[----:B------:R-:W-:Y:S01]  /*59c0*/  PRMT R29, RZ, 0x7610, R29 ;  /* 0x00007610ff1d7816 */ /* 0x000fe2000000001d */
[----:B------:R-:W2:Y:S02]  /*59d0*/  @P0 LDG.E.U16 R38, desc[UR10][R118.64] ;  /* 0x0000000a76260981 */ /* 0x000ea4000c1e1500 */
[--C-:B------:R-:W-:Y:S01]  /*59e0*/  IMAD.WIDE R132, R133, 0x2, R24.reuse ;  /* 0x0000000285847825 */ /* 0x100fe200078e0218 */
[----:B------:R-:W-:Y:S01]  /*59f0*/  ISETP.GT.AND P0, PT, R9, RZ, PT ;  /* 0x000000ff0900720c */ /* 0x000fe20003f04270 */
[----:B------:R0:W2:Y:S02]  /*5a00*/  @P1 LDG.E.U16 R57, desc[UR10][R128.64] ;  /* 0x0000000a80391981 */ /* 0x0000a4000c1e1500 */
[----:B------:R-:W-:Y:S01]  /*5a10*/  IMAD.WIDE R130, R131, 0x2, R24 ;  /* 0x0000000283827825 */ /* 0x000fe200078e0218 */
[----:B------:R-:W-:Y:S01]  /*5a20*/  PRMT R39, RZ, 0x7610, R39 ;  /* 0x00007610ff277816 */ /* 0x000fe20000000027 */
[----:B------:R-:W2:Y:S02]  /*5a30*/  @P3 LDG.E.U16 R52, desc[UR10][R132.64] ;  /* 0x0000000a84343981 */ /* 0x000ea4000c1e1500 */
[----:B------:R-:W-:Y:S01]  /*5a40*/  IMAD.U32 R135, RZ, RZ, UR33 ;  /* 0x00000021ff877e24 */ /* 0x000fe2000f8e00ff */
[C---:B------:R-:W-:Y:S01]  /*5a50*/  ISETP.GT.AND P1, PT, R9.reuse, 0x26, PT ;  /* 0x000000260900780c */ /* 0x040fe20003f24270 */
[----:B------:R1:W2:Y:S01]  /*5a60*/  @P2 LDG.E.U16 R29, desc[UR10][R130.64] ;  /* 0x0000000a821d2981 */ /* 0x0002a2000c1e1500 */
[----:B------:R-:W-:Y:S01]  /*5a70*/  ISETP.GT.AND P3, PT, R9, 0x28, PT ;  /* 0x000000280900780c */ /* 0x000fe20003f64270 */
[----:B------:R-:W-:Y:S01]  /*5a80*/  IMAD.WIDE R134, R135, 0x2, R24 ;  /* 0x0000000287867825 */ /* 0x000fe200078e0218 */
[----:B------:R-:W-:-:S02]  /*5a90*/  ISETP.GT.AND P2, PT, R9, 0x27, PT ;  /* 0x000000270900780c */ /* 0x000fc40003f44270 */
[----:B------:R-:W-:Y:S01]  /*5aa0*/  PRMT R179, RZ, 0x7610, R179 ;  /* 0x00007610ffb37816 */ /* 0x000fe200000000b3 */
[----:B------:R-:W-:Y:S01]  /*5ab0*/  IMAD.U32 R137, RZ, RZ, UR32 ;  /* 0x00000020ff897e24 */ /* 0x000fe2000f8e00ff */
[----:B------:R1:W2:Y:S01]  /*5ac0*/  @P4 LDG.E.U16 R39, desc[UR10][R134.64] ;  /* 0x0000000a86274981 */ /* 0x0002a2000c1e1500 */
[----:B0-----:R-:W-:Y:S02]  /*5ad0*/  IMAD.U32 R129, RZ, RZ, UR31 ;  /* 0x0000001fff817e24 */ /* 0x001fe4000f8e00ff */
[----:B-1----:R-:W-:Y:S01]  /*5ae0*/  IMAD.U32 R131, RZ, RZ, UR30 ;  /* 0x0000001eff837e24 */ /* 0x002fe2000f8e00ff */
[----:B------:R-:W-:Y:S01]  /*5af0*/  ISETP.GT.AND P4, PT, R9, 0x29, PT ;  /* 0x000000290900780c */ /* 0x000fe20003f84270 */
[----:B------:R-:W-:Y:S01]  /*5b00*/  IMAD.WIDE R118, R137, 0x2, R24 ;  /* 0x0000000289767825 */ /* 0x000fe200078e0218 */
[----:B------:R-:W-:Y:S01]  /*5b10*/  PRMT R138, RZ, 0x7610, R138 ;  /* 0x00007610ff8a7816 */ /* 0x000fe2000000008a */
[----:B------:R-:W2:Y:S02]  /*5b20*/  @P0 LDG.E.U16 R179, desc[UR10][R24.64] ;  /* 0x0000000a18b30981 */ /* 0x000ea4000c1e1500 */
[----:B------:R-:W-:Y:S01]  /*5b30*/  IMAD.WIDE R130, R131, 0x2, R24 ;  /* 0x0000000283827825 */ /* 0x000fe200078e0218 */
[----:B------:R-:W-:-:S02]  /*5b40*/  PRMT R135, RZ, 0x7610, R135 ;  /* 0x00007610ff877816 */ /* 0x000fc40000000087 */
[----:B------:R-:W-:Y:S01]  /*5b50*/  PRMT R134, RZ, 0x7610, R134 ;  /* 0x00007610ff867816 */ /* 0x000fe20000000086 */
[----:B------:R-:W-:Y:S01]  /*5b60*/  IMAD.WIDE R128, R129, 0x2, R24 ;  /* 0x0000000281807825 */ /* 0x000fe200078e0218 */
[C---:B------:R-:W-:Y:S01]  /*5b70*/  ISETP.GT.AND P0, PT, R9.reuse, 0x2c, PT ;  /* 0x0000002c0900780c */ /* 0x040fe20003f04270 */
[----:B------:R0:W2:Y:S02]  /*5b80*/  @P3 LDG.E.U16 R138, desc[UR10][R130.64] ;  /* 0x0000000a828a3981 */ /* 0x0000a4000c1e1500 */
[----:B------:R-:W-:Y:S01]  /*5b90*/  IMAD.U32 R133, RZ, RZ, UR29 ;  /* 0x0000001dff857e24 */ /* 0x000fe2000f8e00ff */
[----:B------:R-:W-:Y:S01]  /*5ba0*/  PRMT R137, RZ, 0x7610, R137 ;  /* 0x00007610ff897816 */ /* 0x000fe20000000089 */
[----:B------:R-:W2:Y:S01]  /*5bb0*/  @P1 LDG.E.U16 R135, desc[UR10][R118.64] ;  /* 0x0000000a76871981 */ /* 0x000ea2000c1e1500 */
[----:B------:R-:W-:Y:S01]  /*5bc0*/  ISETP.GT.AND P1, PT, R9, 0x2a, PT ;  /* 0x0000002a0900780c */ /* 0x000fe20003f24270 */
[----:B------:R-:W-:Y:S02]  /*5bd0*/  IMAD.WIDE R132, R133, 0x2, R24 ;  /* 0x0000000285847825 */ /* 0x000fe400078e0218 */
[----:B------:R1:W2:Y:S01]  /*5be0*/  @P2 LDG.E.U16 R134, desc[UR10][R128.64] ;  /* 0x0000000a80862981 */ /* 0x0002a2000c1e1500 */
[C---:B------:R-:W-:Y:S01]  /*5bf0*/  ISETP.GT.AND P2, PT, R9.reuse, 0x2b, PT ;  /* 0x0000002b0900780c */ /* 0x040fe20003f44270 */
[----:B0-----:R-:W-:Y:S01]  /*5c00*/  IMAD.U32 R131, RZ, RZ, UR26 ;  /* 0x0000001aff837e24 */ /* 0x001fe2000f8e00ff */
[----:B------:R-:W-:Y:S01]  /*5c10*/  ISETP.GT.AND P3, PT, R9, 0x2d, PT ;  /* 0x0000002d0900780c */ /* 0x000fe20003f64270 */
[----:B------:R-:W-:Y:S01]  /*5c20*/  IMAD.U32 R165, RZ, RZ, UR28 ;  /* 0x0000001cffa57e24 */ /* 0x000fe2000f8e00ff */
[----:B------:R-:W-:Y:S01]  /*5c30*/  PRMT R162, RZ, 0x7610, R162 ;  /* 0x00007610ffa27816 */ /* 0x000fe200000000a2 */
[----:B------:R-:W-:Y:S01]  /*5c40*/  IMAD.WIDE R130, R131, 0x2, R24 ;  /* 0x0000000283827825 */ /* 0x000fe200078e0218 */
[----:B------:R0:W2:Y:S01]  /*5c50*/  @P4 LDG.E.U16 R137, desc[UR10][R132.64] ;  /* 0x0000000a84894981 */ /* 0x0000a2000c1e1500 */
[----:B-1----:R-:W-:-:S02]  /*5c60*/  MOV R129, UR27 ;  /* 0x0000001b00817c02 */ /* 0x002fc40008000f00 */
[----:B------:R-:W-:Y:S01]  /*5c70*/  IMAD.WIDE R118, R165, 0x2, R24 ;  /* 0x00000002a5767825 */ /* 0x000fe200078e0218 */
[----:B------:R-:W-:Y:S01]  /*5c80*/  PRMT R139, RZ, 0x7610, R139 ;  /* 0x00007610ff8b7816 */ /* 0x000fe2000000008b */
[----:B------:R1:W2:Y:S01]  /*5c90*/  @P0 LDG.E.U16 R162, desc[UR10][R130.64] ;  /* 0x0000000a82a20981 */ /* 0x0002a2000c1e1500 */
[----:B------:R-:W-:Y:S01]  /*5ca0*/  PRMT R164, RZ, 0x7610, R164 ;  /* 0x00007610ffa47816 */ /* 0x000fe200000000a4 */
[----:B------:R-:W-:Y:S01]  /*5cb0*/  IMAD.WIDE R128, R129, 0x2, R24 ;  /* 0x0000000281807825 */ /* 0x000fe200078e0218 */
[----:B------:R-:W-:-:S03]  /*5cc0*/  PRMT R163, RZ, 0x7610, R163 ;  /* 0x00007610ffa37816 */ /* 0x000fc600000000a3 */
[----:B0-----:R-:W-:Y:S01]  /*5cd0*/  IMAD.U32 R132, RZ, RZ, UR25 ;  /* 0x00000019ff847e24 */ /* 0x001fe2000f8e00ff */
[C---:B------:R-:W-:Y:S01]  /*5ce0*/  ISETP.GT.AND P0, PT, R9.reuse, 0x2e, PT ;  /* 0x0000002e0900780c */ /* 0x040fe20003f04270 */
[----:B------:R0:W2:Y:S02]  /*5cf0*/  @P1 LDG.E.U16 R139, desc[UR10][R118.64] ;  /* 0x0000000a768b1981 */ /* 0x0000a4000c1e1500 */
[----:B------:R-:W-:Y:S01]  /*5d00*/  IMAD.WIDE R132, R132, 0x2, R24 ;  /* 0x0000000284847825 */ /* 0x000fe200078e0218 */
[C---:B------:R-:W-:Y:S01]  /*5d10*/  ISETP.GT.AND P1, PT, R9.reuse, 0x2f, PT ;  /* 0x0000002f0900780c */ /* 0x040fe20003f24270 */
[----:B------:R0:W2:Y:S01]  /*5d20*/  @P2 LDG.E.U16 R164, desc[UR10][R128.64] ;  /* 0x0000000a80a42981 */ /* 0x0000a2000c1e1500 */
[----:B------:R-:W-:Y:S01]  /*5d30*/  ISETP.GT.AND P2, PT, R9, 0x30, PT ;  /* 0x000000300900780c */ /* 0x000fe20003f44270 */
[----:B------:R-:W-:Y:S02]  /*5d40*/  IMAD.U32 R165, RZ, RZ, UR24 ;  /* 0x00000018ffa57e24 */ /* 0x000fe4000f8e00ff */
[----:B------:R0:W2:Y:S01]  /*5d50*/  @P3 LDG.E.U16 R163, desc[UR10][R132.64] ;  /* 0x0000000a84a33981 */ /* 0x0000a2000c1e1500 */
[----:B-1----:R-:W-:-:S02]  /*5d60*/  IMAD.U32 R130, RZ, RZ, UR22 ;  /* 0x00000016ff827e24 */ /* 0x002fc4000f8e00ff */
[----:B0-----:R-:W-:-:S04]  /*5d70*/  IMAD.WIDE R118, R165, 0x2, R24 ;  /* 0x00000002a5767825 */ /* 0x001fc800078e0218 */
[----:B------:R-:W-:Y:S01]  /*5d80*/  IMAD.U32 R128, RZ, RZ, UR23 ;  /* 0x00000017ff807e24 */ /* 0x000fe2000f8e00ff */
[----:B------:R-:W-:-:S03]  /*5d90*/  PRMT R133, RZ, 0x7610, R133 ;  /* 0x00007610ff857816 */ /* 0x000fc60000000085 */
[----:B------:R-:W-:Y:S01]  /*5da0*/  IMAD.WIDE R128, R128, 0x2, R24 ;  /* 0x0000000280807825 */ /* 0x000fe200078e0218 */
[----:B------:R-:W-:Y:S02]  /*5db0*/  PRMT R132, RZ, 0x7610, R132 ;  /* 0x00007610ff847816 */ /* 0x000fe40000000084 */
[C---:B------:R-:W-:Y:S01]  /*5dc0*/  ISETP.GT.AND P3, PT, R9.reuse, 0x31, PT ;  /* 0x000000310900780c */ /* 0x040fe20003f64270 */
[----:B------:R-:W-:Y:S01]  /*5dd0*/  IMAD.WIDE R130, R130, 0x2, R24 ;  /* 0x0000000282827825 */ /* 0x000fe200078e0218 */
[----:B------:R-:W-:Y:S01]  /*5de0*/  PRMT R183, RZ, 0x7610, R183 ;  /* 0x00007610ffb77816 */ /* 0x000fe200000000b7 */
[----:B------:R0:W2:Y:S01]  /*5df0*/  @P0 LDG.E.U16 R133, desc[UR10][R118.64] ;  /* 0x0000000a76850981 */ /* 0x0000a2000c1e1500 */
[----:B------:R-:W-:-:S03]  /*5e00*/  ISETP.GT.AND P0, PT, R9, 0x32, PT ;  /* 0x000000320900780c */ /* 0x000fc60003f04270 */
[----:B------:R1:W2:Y:S04]  /*5e10*/  @P1 LDG.E.U16 R132, desc[UR10][R128.64] ;  /* 0x0000000a80841981 */ /* 0x0002a8000c1e1500 */
[----:B------:R3:W2:Y:S01]  /*5e20*/  @P2 LDG.E.U16 R183, desc[UR10][R130.64] ;  /* 0x0000000a82b72981 */ /* 0x0006a2000c1e1500 */
[----:B0-----:R-:W-:Y:S02]  /*5e30*/  IMAD.U32 R118, RZ, RZ, UR21 ;  /* 0x00000015ff767e24 */ /* 0x001fe4000f8e00ff */
[----:B-1----:R-:W-:Y:S02]  /*5e40*/  IMAD.U32 R128, RZ, RZ, UR20 ;  /* 0x00000014ff807e24 */ /* 0x002fe4000f8e00ff */
[----:B------:R-:W-:Y:S01]  /*5e50*/  IMAD.WIDE R118, R118, 0x2, R24 ;  /* 0x0000000276767825 */ /* 0x000fe200078e0218 */
[----:B---3--:R-:W-:-:S02]  /*5e60*/  PRMT R131, RZ, 0x7610, R131 ;  /* 0x00007610ff837816 */ /* 0x008fc40000000083 */
[----:B------:R-:W-:Y:S01]  /*5e70*/  PRMT R130, RZ, 0x7610, R130 ;  /* 0x00007610ff827816 */ /* 0x000fe20000000082 */
[----:B------:R-:W-:Y:S01]  /*5e80*/  IMAD.WIDE R128, R128, 0x2, R24 ;  /* 0x0000000280807825 */ /* 0x000fe200078e0218 */
[C---:B------:R-:W-:Y:S02]  /*5e90*/  ISETP.GT.AND P1, PT, R9.reuse, 0x33, PT ;  /* 0x000000330900780c */ /* 0x040fe40003f24270 */
[----:B------:R0:W3:Y:S04]  /*5ea0*/  @P3 LDG.E.U16 R131, desc[UR10][R118.64] ;  /* 0x0000000a76833981 */ /* 0x0000e8000c1e1500 */
[----:B------:R1:W2:Y:S01]  /*5eb0*/  @P0 LDG.E.U16 R130, desc[UR10][R128.64] ;  /* 0x0000000a80820981 */ /* 0x0002a2000c1e1500 */
[----:B------:R-:W-:Y:S01]  /*5ec0*/  ISETP.GT.AND P0, PT, R9, 0x34, PT ;  /* 0x000000340900780c */ /* 0x000fe20003f04270 */
[----:B0-----:R-:W-:Y:S01]  /*5ed0*/  IMAD.U32 R118, RZ, RZ, UR19 ;  /* 0x00000013ff767e24 */ /* 0x001fe2000f8e00ff */
[----:B-1----:R-:W-:-:S03]  /*5ee0*/  PRMT R128, RZ, 0x7610, R128 ;  /* 0x00007610ff807816 */ /* 0x002fc60000000080 */
[----:B------:R-:W-:Y:S01]  /*5ef0*/  IMAD.WIDE R118, R118, 0x2, R24 ;  /* 0x0000000276767825 */ /* 0x000fe200078e0218 */
[----:B------:R-:W-:-:S03]  /*5f00*/  PRMT R129, RZ, 0x7610, R129 ;  /* 0x00007610ff817816 */ /* 0x000fc60000000081 */
[----:B------:R-:W-:Y:S01]  /*5f10*/  IMAD.U32 R165, RZ, RZ, UR18 ;  /* 0x00000012ffa57e24 */ /* 0x000fe2000f8e00ff */
[----:B------:R0:W2:Y:S01]  /*5f20*/  @P1 LDG.E.U16 R128, desc[UR10][R118.64] ;  /* 0x0000000a76801981 */ /* 0x0000a2000c1e1500 */
[----:B------:R-:W-:Y:S02]  /*5f30*/  ISETP.GT.AND P1, PT, R9, 0x38, PT ;  /* 0x000000380900780c */ /* 0x000fe40003f24270 */
[----:B0-----:R-:W-:Y:S01]  /*5f40*/  IMAD.WIDE R118, R165, 0x2, R24 ;  /* 0x00000002a5767825 */ /* 0x001fe200078e0218 */
[----:B------:R-:W-:-:S04]  /*5f50*/  PRMT R184, RZ, 0x7610, R184 ;  /* 0x00007610ffb87816 */ /* 0x000fc800000000b8 */
[----:B------:R0:W3:Y:S01]  /*5f60*/  @P0 LDG.E.U16 R129, desc[UR10][R118.64] ;  /* 0x0000000a76810981 */ /* 0x0000e2000c1e1500 */
[----:B------:R-:W-:Y:S01]  /*5f70*/  ISETP.GT.AND P0, PT, R9, 0x1, PT ;  /* 0x000000010900780c */ /* 0x000fe20003f04270 */
[----:B0-----:R-:W-:-:S04]  /*5f80*/  IMAD.U32 R118, RZ, RZ, UR14 ;  /* 0x0000000eff767e24 */ /* 0x001fc8000f8e00ff */
[----:B------:R-:W-:-:S05]  /*5f90*/  IMAD.WIDE R118, R118, 0x2, R24 ;  /* 0x0000000276767825 */ /* 0x000fca00078e0218 */
[----:B------:R0:W3:Y:S01]  /*5fa0*/  @P1 LDG.E.U16 R184, desc[UR10][R118.64] ;  /* 0x0000000a76b81981 */ /* 0x0000e2000c1e1500 */
[----:B------:R-:W-:Y:S01]  /*5fb0*/  PRMT R185, RZ, 0x7610, R185 ;  /* 0x00007610ffb97816 */ /* 0x000fe200000000b9 */
[----:B0-----:R-:W-:-:S05]  /*5fc0*/  IMAD.WIDE R118, R166, 0x2, R24 ;  /* 0x00000002a6767825 */ /* 0x001fca00078e0218 */
[----:B------:R0:W3:Y:S01]  /*5fd0*/  @P0 LDG.E.U16 R185, desc[UR10][R118.64] ;  /* 0x0000000a76b90981 */ /* 0x0000e2000c1e1500 */
[----:B------:R-:W-:Y:S02]  /*5fe0*/  ISETP.GT.AND P0, PT, R9, 0x35, PT ;  /* 0x000000350900780c */ /* 0x000fe40003f04270 */
[----:B------:R-:W-:Y:S01]  /*5ff0*/  PRMT R165, RZ, 0x7610, R165 ;  /* 0x00007610ffa57816 */ /* 0x000fe200000000a5 */
[----:B0-----:R-:W-:-:S04]  /*6000*/  IMAD.U32 R118, RZ, RZ, UR17 ;  /* 0x00000011ff767e24 */ /* 0x001fc8000f8e00ff */
[----:B------:R-:W-:-:S06]  /*6010*/  IMAD.WIDE R118, R118, 0x2, R24 ;  /* 0x0000000276767825 */ /* 0x000fcc00078e0218 */
        /* <DEDUP_REMOVED lines=20> */
[----:B------:R0:W4:Y:S01]  /*6160*/  @P0 LDG.E.U16 R168, desc[UR10][R118.64] ;  /* 0x0000000a76a80981 */ /* 0x000122000c1e1500 */
[----:B------:R-:W-:Y:S02]  /*6170*/  ISETP.GT.AND P0, PT, R9, 0x3b, PT ;  /* 0x0000003b0900780c */ /* 0x000fe40003f04270 */
[----:B------:R-:W-:Y:S01]  /*6180*/  PRMT R169, RZ, 0x7610, R169 ;  /* 0x00007610ffa97816 */ /* 0x000fe200000000a9 */
[----:B0-----:R-:W-:-:S04]  /*6190*/  IMAD.U32 R118, RZ, RZ, UR9 ;  /* 0x00000009ff767e24 */ /* 0x001fc8000f8e00ff */
[----:B------:R-:W-:-:S06]  /*61a0*/  IMAD.WIDE R118, R118, 0x2, R24 ;  /* 0x0000000276767825 */ /* 0x000fcc00078e0218 */
[----:B------:R0:W4:Y:S01]  /*61b0*/  @P0 LDG.E.U16 R169, desc[UR10][R118.64] ;  /* 0x0000000a76a90981 */ /* 0x000122000c1e1500 */
[----:B------:R-:W-:Y:S02]  /*61c0*/  ISETP.GT.AND P0, PT, R9, 0x3c, PT ;  /* 0x0000003c0900780c */ /* 0x000fe40003f04270 */
[----:B------:R-:W-:Y:S01]  /*61d0*/  PRMT R170, RZ, 0x7610, R170 ;  /* 0x00007610ffaa7816 */ /* 0x000fe200000000aa */
[----:B0-----:R-:W-:-:S04]  /*61e0*/  IMAD R118, R173, 0x3c, RZ ;  /* 0x0000003cad767824 */ /* 0x001fc800078e02ff */
[----:B------:R-:W-:-:S06]  /*61f0*/  IMAD.WIDE R118, R118, 0x2, R24 ;  /* 0x0000000276767825 */ /* 0x000fcc00078e0218 */
[----:B------:R0:W4:Y:S01]  /*6200*/  @P0 LDG.E.U16 R170, desc[UR10][R118.64] ;  /* 0x0000000a76aa0981 */ /* 0x000122000c1e1500 */
[----:B------:R-:W-:Y:S02]  /*6210*/  ISETP.GT.AND P0, PT, R9, 0x3d, PT ;  /* 0x0000003d0900780c */ /* 0x000fe40003f04270 */
[----:B------:R-:W-:Y:S01]  /*6220*/  PRMT R171, RZ, 0x7610, R171 ;  /* 0x00007610ffab7816 */ /* 0x000fe200000000ab */
[----:B0-----:R-:W-:-:S04]  /*6230*/  IMAD R118, R173, 0x3d, RZ ;  /* 0x0000003dad767824 */ /* 0x001fc800078e02ff */
[----:B------:R-:W-:Y:S01]  /*6240*/  IMAD.WIDE R118, R118, 0x2, R24 ;  /* 0x0000000276767825 */ /* 0x000fe200078e0218 */
[----:B------:R-:W0:Y:S05]  /*6250*/  S2R R196, SR_TID.X ;  /* 0x0000000000c47919 */ /* 0x000e2a0000002100 */
[----:B------:R1:W4:Y:S01]  /*6260*/  @P0 LDG.E.U16 R171, desc[UR10][R118.64] ;  /* 0x0000000a76ab0981 */ /* 0x000322000c1e1500 */
[----:B------:R-:W-:Y:S02]  /*6270*/  ISETP.GT.AND P0, PT, R9, 0x3e, PT ;  /* 0x0000003e0900780c */ /* 0x000fe40003f04270 */
[----:B------:R-:W-:Y:S01]  /*6280*/  PRMT R172, RZ, 0x7610, R172 ;  /* 0x00007610ffac7816 */ /* 0x000fe200000000ac */
[----:B-1----:R-:W-:-:S04]  /*6290*/  IMAD R118, R173, 0x3e, RZ ;  /* 0x0000003ead767824 */ /* 0x002fc800078e02ff */
[----:B------:R-:W-:-:S06]  /*62a0*/  IMAD.WIDE R118, R118, 0x2, R24 ;  /* 0x0000000276767825 */ /* 0x000fcc00078e0218 */
[----:B------:R1:W4:Y:S01]  /*62b0*/  @P0 LDG.E.U16 R172, desc[UR10][R118.64] ;  /* 0x0000000a76ac0981 */ /* 0x000322000c1e1500 */
[----:B------:R-:W-:Y:S01]  /*62c0*/  ISETP.GT.AND P0, PT, R9, 0x3f, PT ;  /* 0x0000003f0900780c */ /* 0x000fe20003f04270 */
[----:B-1----:R-:W-:Y:S01]  /*62d0*/  IMAD R118, R173, 0x3f, RZ ;  /* 0x0000003fad767824 */ /* 0x002fe200078e02ff */
[----:B------:R-:W-:-:S03]  /*62e0*/  PRMT R173, RZ, 0x7610, R173 ;  /* 0x00007610ffad7816 */ /* 0x000fc600000000ad */
[----:B------:R-:W-:-:S08]  /*62f0*/  IMAD.WIDE R118, R118, 0x2, R24 ;  /* 0x0000000276767825 */ /* 0x000fd000078e0218 */
[----:B------:R1:W4:Y:S01]  /*6300*/  @P0 LDG.E.U16 R173, desc[UR10][R118.64] ;  /* 0x0000000a76ad0981 */ /* 0x000322000c1e1500 */
[----:B0-----:R-:W-:Y:S01]  /*6310*/  LOP3.LUT R196, R196, 0x3f, RZ, 0xc0, !PT ;  /* 0x0000003fc4c47812 */ /* 0x001fe200078ec0ff */
[----:B------:R-:W0:Y:S03]  /*6320*/  S2UR UR7, SR_CgaCtaId ;  /* 0x00000000000779c3 */ /* 0x000e260000008800 */
[----:B------:R-:W-:Y:S02]  /*6330*/  ISETP.GE.AND P0, PT, R196, R9, PT ;  /* 0x00000009c400720c */ /* 0x000fe40003f06270 */
[C---:B------:R-:W-:Y:S02]  /*6340*/  IADD3 RZ, P1, PT, R11.reuse, R2, RZ ;  /* 0x000000020bff7210 */ /* 0x040fe40007f3e0ff */
[----:B------:R-:W-:Y:S01]  /*6350*/  PRMT R174, RZ, 0x7610, R174 ;  /* 0x00007610ffae7816 */ /* 0x000fe200000000ae */
[----:B-1----:R-:W-:-:S02]  /*6360*/  IMAD.IADD R118, R11, 0x1, R2 ;  /* 0x000000010b767824 */ /* 0x002fc400078e0202 */
[----:B------:R-:W-:Y:S01]  /*6370*/  IMAD.X R119, R153, 0x1, R8, P1 ;  /* 0x0000000199777824 */ /* 0x000fe200008e0608 */
[----:B------:R-:W-:Y:S01]  /*6380*/  BAR.SYNC.DEFER_BLOCKING 0x0 ;  /* 0x0000000000007b1d */ /* 0x000fe20000010000 */
[C---:B------:R-:W-:Y:S02]  /*6390*/  IADD3 RZ, P1, PT, R12.reuse, R2, RZ ;  /* 0x000000020cff7210 */ /* 0x040fe40007f3e0ff */
[----:B------:R-:W-:Y:S02]  /*63a0*/  PRMT R176, RZ, 0x7610, R176 ;  /* 0x00007610ffb07816 */ /* 0x000fe400000000b0 */
[----:B------:R-:W-:Y:S01]  /*63b0*/  PRMT R175, RZ, 0x7610, R175 ;  /* 0x00007610ffaf7816 */ /* 0x000fe200000000af */
[----:B------:R-:W-:Y:S01]  /*63c0*/  UMOV UR6, 0x400 ;  /* 0x0000040000067882 */ /* 0x000fe20000000000 */
[----:B------:R-:W-:Y:S01]  /*63d0*/  PRMT R177, RZ, 0x7610, R177 ;  /* 0x00007610ffb17816 */ /* 0x000fe200000000b1 */
[----:B------:R1:W4:Y:S02]  /*63e0*/  @!P0 LDG.E.U16 R174, desc[UR10][R118.64] ;  /* 0x0000000a76ae8981 */ /* 0x000324000c1e1500 */
[----:B-1----:R-:W-:-:S02]  /*63f0*/  IMAD.IADD R118, R12, 0x1, R2 ;  /* 0x000000010c767824 */ /* 0x002fc400078e0202 */
[----:B------:R-:W-:Y:S01]  /*6400*/  IMAD.X R119, R152, 0x1, R8, P1 ;  /* 0x0000000198777824 */ /* 0x000fe200008e0608 */
[----:B------:R-:W-:-:S04]  /*6410*/  IADD3 RZ, P1, PT, R13, R2, RZ ;  /* 0x000000020dff7210 */ /* 0x000fc80007f3e0ff */
[----:B------:R1:W4:Y:S01]  /*6420*/  @!P0 LDG.E.U16 R176, desc[UR10][R118.64] ;  /* 0x0000000a76b08981 */ /* 0x000322000c1e1500 */
[----:B0-----:R-:W-:Y:S01]  /*6430*/  ULEA UR6, UR7, UR6, 0x18 ;  /* 0x0000000607067291 */ /* 0x001fe2000f8ec0ff */
[----:B-1----:R-:W-:Y:S01]  /*6440*/  IMAD.IADD R118, R13, 0x1, R2 ;  /* 0x000000010d767824 */ /* 0x002fe200078e0202 */
[----:B------:R-:W-:Y:S02]  /*6450*/  IADD3.X R119, PT, PT, R151, R8, RZ, P1, !PT ;  /* 0x0000000897777210 */ /* 0x000fe40000ffe4ff */
[----:B------:R-:W-:-:S03]  /*6460*/  IADD3 RZ, P1, PT, R14, R2, RZ ;  /* 0x000000020eff7210 */ /* 0x000fc60007f3e0ff */
[----:B------:R0:W4:Y:S01]  /*6470*/  @!P0 LDG.E.U16 R175, desc[UR10][R118.64] ;  /* 0x0000000a76af8981 */ /* 0x000122000c1e1500 */
[----:B------:R-:W-:Y:S01]  /*6480*/  PRMT R178, RZ, 0x7610, R178 ;  /* 0x00007610ffb27816 */ /* 0x000fe200000000b2 */
[----:B------:R-:W-:Y:S02]  /*6490*/  IMAD.SHL.U32 R180, R196, 0x2, RZ ;  /* 0x00000002c4b47824 */ /* 0x000fe400078e00ff */
[----:B0-----:R-:W-:Y:S02]  /*64a0*/  IMAD.IADD R118, R14, 0x1, R2 ;  /* 0x000000010e767824 */ /* 0x001fe400078e0202 */
[----:B------:R-:W-:Y:S01]  /*64b0*/  IMAD.X R119, R150, 0x1, R8, P1 ;  /* 0x0000000196777824 */ /* 0x000fe200008e0608 */
[----:B------:R-:W-:-:S04]  /*64c0*/  IADD3 RZ, P1, PT, R15, R2, RZ ;  /* 0x000000020fff7210 */ /* 0x000fc80007f3e0ff */
[----:B------:R0:W4:Y:S04]  /*64d0*/  @!P0 LDG.E.U16 R177, desc[UR10][R118.64] ;  /* 0x0000000a76b18981 */ /* 0x000128000c1e1500 */
[----:B--2---:R1:W-:Y:S01]  /*64e0*/  STS.U16 [R180+UR6], R179 ;  /* 0x000000b3b4007988 */ /* 0x0043e20008000406 */
[----:B0-----:R-:W-:Y:S02]  /*64f0*/  IMAD.IADD R118, R15, 0x1, R2 ;  /* 0x000000010f767824 */ /* 0x001fe400078e0202 */
[----:B------:R-:W-:Y:S01]  /*6500*/  IMAD.X R119, R149, 0x1, R8, P1 ;  /* 0x0000000195777824 */ /* 0x000fe200008e0608 */
[----:B------:R-:W-:Y:S02]  /*6510*/  IADD3 RZ, P1, PT, R16, R2, RZ ;  /* 0x0000000210ff7210 */ /* 0x000fe40007f3e0ff */
[----:B-1----:R-:W-:-:S02]  /*6520*/  PRMT R179, RZ, 0x7610, R179 ;  /* 0x00007610ffb37816 */ /* 0x002fc400000000b3 */
[----:B------:R0:W2:Y:S01]  /*6530*/  @!P0 LDG.E.U16 R178, desc[UR10][R118.64] ;  /* 0x0000000a76b28981 */ /* 0x0000a2000c1e1500 */
[----:B------:R-:W-:Y:S01]  /*6540*/  PRMT R181, RZ, 0x7610, R181 ;  /* 0x00007610ffb57816 */ /* 0x000fe200000000b5 */
[----:B0-----:R-:W-:Y:S02]  /*6550*/  IMAD.IADD R118, R16, 0x1, R2 ;  /* 0x0000000110767824 */ /* 0x001fe400078e0202 */
[----:B------:R-:W-:Y:S01]  /*6560*/  IMAD.X R119, R148, 0x1, R8, P1 ;  /* 0x0000000194777824 */ /* 0x000fe200008e0608 */
[----:B------:R-:W-:-:S04]  /*6570*/  IADD3 RZ, P1, PT, R17, R2, RZ ;  /* 0x0000000211ff7210 */ /* 0x000fc80007f3e0ff */
[----:B------:R0:W2:Y:S01]  /*6580*/  @!P0 LDG.E.U16 R179, desc[UR10][R118.64] ;  /* 0x0000000a76b38981 */ /* 0x0000a2000c1e1500 */
[----:B------:R-:W-:Y:S01]  /*6590*/  PRMT R182, RZ, 0x7610, R182 ;  /* 0x00007610ffb67816 */ /* 0x000fe200000000b6 */
[----:B0-----:R-:W-:Y:S02]  /*65a0*/  IMAD.IADD R118, R17, 0x1, R2 ;  /* 0x0000000111767824 */ /* 0x001fe400078e0202 */
[----:B------:R-:W-:Y:S01]  /*65b0*/  IMAD.X R119, R147, 0x1, R8, P1 ;  /* 0x0000000193777824 */ /* 0x000fe200008e0608 */
[----:B------:R-:W-:-:S04]  /*65c0*/  IADD3 RZ, P1, PT, R18, R2, RZ ;  /* 0x0000000212ff7210 */ /* 0x000fc80007f3e0ff */
[----:B------:R0:W2:Y:S04]  /*65d0*/  @!P0 LDG.E.U16 R181, desc[UR10][R118.64] ;  /* 0x0000000a76b58981 */ /* 0x0000a8000c1e1500 */
[----:B------:R1:W-:Y:S01]  /*65e0*/  STS.U16 [R180+UR6+0x800], R117 ;  /* 0x00080075b4007988 */ /* 0x0003e20008000406 */
[----:B0-----:R-:W-:Y:S02]  /*65f0*/  IMAD.IADD R118, R18, 0x1, R2 ;  /* 0x0000000112767824 */ /* 0x001fe400078e0202 */
[--C-:B------:R-:W-:Y:S01]  /*6600*/  IMAD.X R119, R146, 0x1, R8.reuse, P1 ;  /* 0x0000000192777824 */ /* 0x100fe200008e0608 */
[-C--:B------:R-:W-:Y:S01]  /*6610*/  IADD3 RZ, P1, PT, R19, R2.reuse, RZ ;  /* 0x0000000213ff7210 */ /* 0x080fe20007f3e0ff */
[----:B------:R0:W-:Y:S04]  /*6620*/  STS.U16 [R180+UR6+0xc00], R116 ;  /* 0x000c0074b4007988 */ /* 0x0001e80008000406 */
[----:B------:R0:W2:Y:S01]  /*6630*/  @!P0 LDG.E.U16 R182, desc[UR10][R118.64] ;  /* 0x0000000a76b68981 */ /* 0x0000a2000c1e1500 */
[----:B-1----:R-:W-:Y:S01]  /*6640*/  IMAD.X R117, R145, 0x1, R8, P1 ;  /* 0x0000000191757824 */ /* 0x002fe200008e0608 */
[C---:B------:R-:W-:Y:S01]  /*6650*/  IADD3 RZ, P1, PT, R20.reuse, R2, RZ ;  /* 0x0000000214ff7210 */ /* 0x040fe20007f3e0ff */
[----:B0-----:R-:W-:Y:S01]  /*6660*/  IMAD.IADD R116, R19, 0x1, R2 ;  /* 0x0000000113747824 */ /* 0x001fe200078e0202 */
[----:B------:R-:W-:Y:S01]  /*6670*/  PRMT R118, RZ, 0x7610, R118 ;  /* 0x00007610ff767816 */ /* 0x000fe20000000076 */
[----:B------:R0:W-:Y:S05]  /*6680*/  STS.U16 [R180+UR6+0x1000], R59 ;  /* 0x0010003bb4007988 */ /* 0x0001ea0008000406 */
[----:B------:R1:W2:Y:S01]  /*6690*/  @!P0 LDG.E.U16 R118, desc[UR10][R116.64] ;  /* 0x0000000a74768981 */ /* 0x0002a2000c1e1500 */
[----:B0-----:R-:W-:Y:S01]  /*66a0*/  PRMT R59, RZ, 0x7610, R59 ;  /* 0x00007610ff3b7816 */ /* 0x001fe2000000003b */
[----:B-1----:R-:W-:-:S02]  /*66b0*/  IMAD.IADD R116, R20, 0x1, R2 ;  /* 0x0000000114747824 */ /* 0x002fc400078e0202 */
[----:B------:R-:W-:Y:S01]  /*66c0*/  IMAD.X R117, R144, 0x1, R8, P1 ;  /* 0x0000000190757824 */ /* 0x000fe200008e0608 */
[C---:B------:R-:W-:Y:S02]  /*66d0*/  IADD3 RZ, P1, PT, R21.reuse, R2, RZ ;  /* 0x0000000215ff7210 */ /* 0x040fe40007f3e0ff */
[----:B------:R-:W-:Y:S02]  /*66e0*/  PRMT R119, RZ, 0x7610, R119 ;  /* 0x00007610ff777816 */ /* 0x000fe40000000077 */
[----:B------:R0:W2:Y:S04]  /*66f0*/  @!P0 LDG.E.U16 R59, desc[UR10][R116.64] ;  /* 0x0000000a743b8981 */ /* 0x0000a8000c1e1500 */
[----:B------:R1:W-:Y:S01]  /*6700*/  STS.U16 [R180+UR6+0x1400], R138 ;  /* 0x0014008ab4007988 */ /* 0x0003e20008000406 */
[----:B0-----:R-:W-:-:S02]  /*6710*/  IMAD.IADD R116, R21, 0x1, R2 ;  /* 0x0000000115747824 */ /* 0x001fc400078e0202 */
[----:B------:R-:W-:Y:S01]  /*6720*/  IMAD.X R117, R143, 0x1, R8, P1 ;  /* 0x000000018f757824 */ /* 0x000fe200008e0608 */
[C---:B------:R-:W-:Y:S02]  /*6730*/  IADD3 RZ, P1, PT, R22.reuse, R2, RZ ;  /* 0x0000000216ff7210 */ /* 0x040fe40007f3e0ff */
[----:B-1----:R-:W-:Y:S02]  /*6740*/  PRMT R138, RZ, 0x7610, R138 ;  /* 0x00007610ff8a7816 */ /* 0x002fe4000000008a */
[----:B------:R0:W2:Y:S04]  /*6750*/  @!P0 LDG.E.U16 R119, desc[UR10][R116.64] ;  /* 0x0000000a74778981 */ /* 0x0000a8000c1e1500 */
[----:B------:R1:W-:Y:S01]  /*6760*/  STS.U16 [R180+UR6+0x1800], R183 ;  /* 0x001800b7b4007988 */ /* 0x0003e20008000406 */
[----:B0-----:R-:W-:-:S02]  /*6770*/  IMAD.IADD R116, R22, 0x1, R2 ;  /* 0x0000000116747824 */ /* 0x001fc400078e0202 */
[----:B------:R-:W-:Y:S01]  /*6780*/  IMAD.X R117, R142, 0x1, R8, P1 ;  /* 0x000000018e757824 */ /* 0x000fe200008e0608 */
[----:B------:R-:W-:Y:S01]  /*6790*/  IADD3 RZ, P1, PT, R23, R2, RZ ;  /* 0x0000000217ff7210 */ /* 0x000fe20007f3e0ff */
[----:B---3--:R0:W-:Y:S01]  /*67a0*/  STS.U16 [R180+UR6+0x1c00], R184 ;  /* 0x001c00b8b4007988 */ /* 0x0081e20008000406 */
[----:B-1----:R-:W-:-:S03]  /*67b0*/  PRMT R183, RZ, 0x7610, R183 ;  /* 0x00007610ffb77816 */ /* 0x002fc600000000b7 */
[----:B------:R1:W3:Y:S01]  /*67c0*/  @!P0 LDG.E.U16 R138, desc[UR10][R116.64] ;  /* 0x0000000a748a8981 */ /* 0x0002e2000c1e1500 */
[----:B0-----:R-:W-:-:S03]  /*67d0*/  LOP3.LUT R184, R180, 0x10, RZ, 0x3c, !PT ;  /* 0x00000010b4b87812 */ /* 0x001fc600078e3cff */
[----:B------:R-:W-:Y:S01]  /*67e0*/  STS.U16 [R180+UR6+0x400], R136 ;  /* 0x00040088b4007988 */ /* 0x000fe20008000406 */
[----:B-1----:R-:W-:Y:S02]  /*67f0*/  IMAD.IADD R116, R23, 0x1, R2 ;  /* 0x0000000117747824 */ /* 0x002fe400078e0202 */
[----:B------:R-:W-:Y:S01]  /*6800*/  IMAD.X R117, R141, 0x1, R8, P1 ;  /* 0x000000018d757824 */ /* 0x000fe200008e0608 */
[----:B------:R-:W-:Y:S01]  /*6810*/  IADD3 RZ, P1, PT, R7, R2, RZ ;  /* 0x0000000207ff7210 */ /* 0x000fe20007f3e0ff */
[----:B------:R0:W-:Y:S04]  /*6820*/  STS.U16 [R184+UR6+0x480], R35 ;  /* 0x00048023b8007988 */ /* 0x0001e80008000406 */
[----:B------:R1:W2:Y:S01]  /*6830*/  @!P0 LDG.E.U16 R183, desc[UR10][R116.64] ;  /* 0x0000000a74b78981 */ /* 0x0002a2000c1e1500 */
[----:B0-----:R-:W-:-:S02]  /*6840*/  PRMT R35, RZ, 0x7610, R35 ;  /* 0x00007610ff237816 */ /* 0x001fc40000000023 */
[-C--:B-1----:R-:W-:Y:S01]  /*6850*/  IADD3 R116, PT, PT, R7, R2.reuse, RZ ;  /* 0x0000000207747210 */ /* 0x082fe20007ffe0ff */
[----:B------:R-:W-:Y:S01]  /*6860*/  IMAD.X R117, R140, 0x1, R8, P1 ;  /* 0x000000018c757824 */ /* 0x000fe200008e0608 */
[CC--:B------:R-:W-:Y:S01]  /*6870*/  IADD3 RZ, P1, PT, R6.reuse, R2.reuse, RZ ;  /* 0x0000000206ff7210 */ /* 0x0c0fe20007f3e0ff */
[----:B------:R0:W-:Y:S04]  /*6880*/  STS.U16 [R184+UR6+0x80], R185 ;  /* 0x000080b9b8007988 */ /* 0x0001e80008000406 */
[----:B------:R1:W2:Y:S01]  /*6890*/  @!P0 LDG.E.U16 R35, desc[UR10][R116.64] ;  /* 0x0000000a74238981 */ /* 0x0002a2000c1e1500 */
[----:B0-----:R-:W-:Y:S01]  /*68a0*/  PRMT R185, RZ, 0x7610, R185 ;  /* 0x00007610ffb97816 */ /* 0x001fe200000000b9 */
[----:B-1----:R-:W-:Y:S02]  /*68b0*/  IMAD.IADD R116, R6, 0x1, R2 ;  /* 0x0000000106747824 */ /* 0x002fe400078e0202 */
[----:B------:R-:W-:Y:S01]  /*68c0*/  IMAD.X R117, R27, 0x1, R8, P1 ;  /* 0x000000011b757824 */ /* 0x000fe200008e0608 */
[C---:B------:R-:W-:Y:S01]  /*68d0*/  IADD3 RZ, P1, PT, R5.reuse, R2, RZ ;  /* 0x0000000205ff7210 */ /* 0x040fe20007f3e0ff */
[----:B------:R0:W-:Y:S04]  /*68e0*/  STS.U16 [R184+UR6+0xc80], R43 ;  /* 0x000c802bb8007988 */ /* 0x0001e80008000406 */
[----:B------:R1:W2:Y:S01]  /*68f0*/  @!P0 LDG.E.U16 R185, desc[UR10][R116.64] ;  /* 0x0000000a74b98981 */ /* 0x0002a2000c1e1500 */
[----:B0-----:R-:W-:Y:S01]  /*6900*/  PRMT R43, RZ, 0x7610, R43 ;  /* 0x00007610ff2b7816 */ /* 0x001fe2000000002b */
[----:B-1----:R-:W-:-:S02]  /*6910*/  IMAD.IADD R116, R5, 0x1, R2 ;  /* 0x0000000105747824 */ /* 0x002fc400078e0202 */
[----:B------:R-:W-:Y:S01]  /*6920*/  IMAD.X R117, R26, 0x1, R8, P1 ;  /* 0x000000011a757824 */ /* 0x000fe200008e0608 */
[CC--:B------:R-:W-:Y:S01]  /*6930*/  IADD3 RZ, P1, PT, R4.reuse, R2.reuse, RZ ;  /* 0x0000000204ff7210 */ /* 0x0c0fe20007f3e0ff */
[----:B------:R0:W-:Y:S04]  /*6940*/  STS.U16 [R184+UR6+0x1080], R38 ;  /* 0x00108026b8007988 */ /* 0x0001e80008000406 */
[----:B------:R1:W2:Y:S01]  /*6950*/  @!P0 LDG.E.U16 R43, desc[UR10][R116.64] ;  /* 0x0000000a742b8981 */ /* 0x0002a2000c1e1500 */
[----:B0-----:R-:W-:Y:S01]  /*6960*/  PRMT R38, RZ, 0x7610, R38 ;  /* 0x00007610ff267816 */ /* 0x001fe20000000026 */
[----:B-1----:R-:W-:Y:S02]  /*6970*/  IMAD.IADD R116, R4, 0x1, R2 ;  /* 0x0000000104747824 */ /* 0x002fe400078e0202 */
[----:B------:R-:W-:Y:S01]  /*6980*/  IMAD.X R117, R10, 0x1, R8, P1 ;  /* 0x000000010a757824 */ /* 0x000fe200008e0608 */
[----:B------:R0:W-:Y:S04]  /*6990*/  STL [R1+0xc8], R9 ;  /* 0x0000c80901007387 */ /* 0x0001e80000100800 */
[----:B------:R1:W2:Y:S04]  /*69a0*/  @!P0 LDG.E.U16 R38, desc[UR10][R116.64] ;  /* 0x0000000a74268981 */ /* 0x0002a8000c1e1500 */
[----:B0-----:R-:W2:Y:S01]  /*69b0*/  LDL.LU R9, [R1+0xb4] ;  /* 0x0000b40001097983 */ /* 0x001ea20000300800 */
[----:B-1----:R-:W-:-:S03]  /*69c0*/  IADD3 R116, P1, PT, R191, R2, RZ ;  /* 0x00000002bf747210 */ /* 0x002fc60007f3e0ff */
[----:B------:R0:W-:Y:S04]  /*69d0*/  STL [R1+0xcc], R191 ;  /* 0x0000ccbf01007387 */ /* 0x0001e80000100800 */
[----:B0-----:R-:W2:Y:S01]  /*69e0*/  LDL.LU R191, [R1+0x20] ;  /* 0x0000200001bf7983 */ /* 0x001ea20000300800 */
[----:B------:R-:W-:Y:S01]  /*69f0*/  PRMT R136, RZ, 0x7610, R136 ;  /* 0x00007610ff887816 */ /* 0x000fe20000000088 */
[----:B------:R-:W-:-:S05]  /*6a00*/  IMAD.X R117, R190, 0x1, R8, P1 ;  /* 0x00000001be757824 */ /* 0x000fca00008e0608 */
[----:B------:R0:W3:Y:S04]  /*6a10*/  @!P0 LDG.E.U16 R136, desc[UR10][R116.64] ;  /* 0x0000000a74888981 */ /* 0x0000e8000c1e1500 */
[----:B------:R1:W-:Y:S01]  /*6a20*/  STL [R1+0xd0], R190 ;  /* 0x0000d0be01007387 */ /* 0x0003e20000100800 */
[----:B0-----:R-:W-:-:S03]  /*6a30*/  IADD3 R116, P1, PT, R192, R2, RZ ;  /* 0x00000002c0747210 */ /* 0x001fc60007f3e0ff */
[----:B-1----:R-:W3:Y:S02]  /*6a40*/  LDL.LU R190, [R1+0x94] ;  /* 0x0000940001be7983 */ /* 0x002ee40000300800 */
[----:B--2---:R-:W-:Y:S02]  /*6a50*/  IMAD.X R117, R191, 0x1, R8, P1 ;  /* 0x00000001bf757824 */ /* 0x004fe400008e0608 */
[----:B------:R0:W-:Y:S04]  /*6a60*/  STL [R1+0xe0], R191 ;  /* 0x0000e0bf01007387 */ /* 0x0001e80000100800 */
[----:B0-----:R-:W2:Y:S04]  /*6a70*/  LDL.LU R191, [R1] ;  /* 0x0000000001bf7983 */ /* 0x001ea80000300800 */
[----:B------:R0:W-:Y:S04]  /*6a80*/  STS.U16 [R184+UR6+0x1480], R137 ;  /* 0x00148089b8007988 */ /* 0x0001e80008000406 */
[----:B------:R1:W-:Y:S01]  /*6a90*/  STS.U16 [R184+UR6+0x1880], R131 ;  /* 0x00188083b8007988 */ /* 0x0003e20008000406 */
[----:B0-----:R-:W-:-:S02]  /*6aa0*/  PRMT R137, RZ, 0x7610, R137 ;  /* 0x00007610ff897816 */ /* 0x001fc40000000089 */
[----:B-1----:R-:W-:-:S04]  /*6ab0*/  LOP3.LUT R131, R180, 0x20, RZ, 0x3c, !PT ;  /* 0x00000020b4837812 */ /* 0x002fc800078e3cff */
[----:B------:R0:W3:Y:S04]  /*6ac0*/  @!P0 LDG.E.U16 R137, desc[UR10][R116.64] ;  /* 0x0000000a74898981 */ /* 0x0000e8000c1e1500 */
[----:B------:R-:W-:Y:S04]  /*6ad0*/  STS.U16 [R184+UR6+0x880], R48 ;  /* 0x00088030b8007988 */ /* 0x000fe80008000406 */
[----:B------:R1:W-:Y:S01]  /*6ae0*/  STS.U16 [R184+UR6+0x1c80], R186 ;  /* 0x001c80bab8007988 */ /* 0x0003e20008000406 */
[----:B0-----:R-:W-:-:S03]  /*6af0*/  IADD3 R116, P1, PT, R188, R2, RZ ;  /* 0x00000002bc747210 */ /* 0x001fc60007f3e0ff */
[----:B----4-:R0:W-:Y:S04]  /*6b00*/  STS.U16 [R131+UR6+0x100], R55 ;  /* 0x0001003783007988 */ /* 0x0101e80008000406 */
[----:B------:R4:W-:Y:S01]  /*6b10*/  STS.U16 [R131+UR6+0x500], R31 ;  /* 0x0005001f83007988 */ /* 0x0009e20008000406 */
[----:B-1----:R-:W-:-:S03]  /*6b20*/  PRMT R186, RZ, 0x7610, R186 ;  /* 0x00007610ffba7816 */ /* 0x002fc600000000ba */
[----:B------:R-:W-:Y:S01]  /*6b30*/  STS.U16 [R131+UR6+0xd00], R49 ;  /* 0x000d003183007988 */ /* 0x000fe20008000406 */
[----:B0-----:R-:W-:-:S03]  /*6b40*/  PRMT R55, RZ, 0x7610, R55 ;  /* 0x00007610ff377816 */ /* 0x001fc60000000037 */
[----:B------:R0:W-:Y:S01]  /*6b50*/  STS.U16 [R131+UR6+0x1100], R57 ;  /* 0x0011003983007988 */ /* 0x0001e20008000406 */
[----:B----4-:R-:W-:-:S03]  /*6b60*/  PRMT R31, RZ, 0x7610, R31 ;  /* 0x00007610ff1f7816 */ /* 0x010fc6000000001f */
[----:B------:R-:W4:Y:S01]  /*6b70*/  LDL R188, [R1+0x1c] ;  /* 0x00001c0001bc7983 */ /* 0x000f220000100800 */
[----:B0-----:R-:W-:Y:S01]  /*6b80*/  PRMT R57, RZ, 0x7610, R57 ;  /* 0x00007610ff397816 */ /* 0x001fe20000000039 */
[----:B--2---:R-:W-:-:S05]  /*6b90*/  IMAD.X R117, R191, 0x1, R8, P1 ;  /* 0x00000001bf757824 */ /* 0x004fca00008e0608 */
[----:B------:R0:W2:Y:S02]  /*6ba0*/  @!P0 LDG.E.U16 R55, desc[UR10][R116.64] ;  /* 0x0000000a74378981 */ /* 0x0000a4000c1e1500 */
[----:B0-----:R-:W-:-:S05]  /*6bb0*/  IADD3 R116, P1, PT, R189, R2, RZ ;  /* 0x00000002bd747210 */ /* 0x001fca0007f3e0ff */
[----:B------:R-:W-:-:S05]  /*6bc0*/  IMAD.X R117, R245, 0x1, R8, P1 ;  /* 0x00000001f5757824 */ /* 0x000fca00008e0608 */
[----:B------:R0:W2:Y:S02]  /*6bd0*/  @!P0 LDG.E.U16 R31, desc[UR10][R116.64] ;  /* 0x0000000a741f8981 */ /* 0x0000a4000c1e1500 */
[----:B0-----:R-:W-:-:S05]  /*6be0*/  IADD3 R116, P1, PT, R203, R2, RZ ;  /* 0x00000002cb747210 */ /* 0x001fca0007f3e0ff */
[----:B------:R-:W-:Y:S01]  /*6bf0*/  IMAD.X R117, R202, 0x1, R8, P1 ;  /* 0x00000001ca757824 */ /* 0x000fe200008e0608 */
[----:B------:R-:W-:-:S04]  /*6c00*/  IADD3 R48, P1, PT, R232, R2, RZ ;  /* 0x00000002e8307210 */ /* 0x000fc80007f3e0ff */
[----:B------:R0:W2:Y:S01]  /*6c10*/  @!P0 LDG.E.U16 R186, desc[UR10][R116.64] ;  /* 0x0000000a74ba8981 */ /* 0x0000a2000c1e1500 */
[----:B------:R-:W-:Y:S01]  /*6c20*/  IMAD.X R49, R160, 0x1, R8, P1 ;  /* 0x00000001a0317824 */ /* 0x000fe200008e0608 */
[----:B0-----:R-:W-:-:S06]  /*6c30*/  PRMT R116, RZ, 0x7610, R116 ;  /* 0x00007610ff747816 */ /* 0x001fcc0000000074 */
[----:B------:R0:W2:Y:S02]  /*6c40*/  @!P0 LDG.E.U16 R116, desc[UR10][R48.64] ;  /* 0x0000000a30748981 */ /* 0x0000a4000c1e1500 */
[----:B0-----:R-:W-:Y:S02]  /*6c50*/  IADD3 R48, P1, PT, R0, R2, RZ ;  /* 0x0000000200307210 */ /* 0x001fe40007f3e0ff */
[----:B------:R0:W-:Y:S03]  /*6c60*/  STL [R1+0xf4], R191 ;  /* 0x0000f4bf01007387 */ /* 0x0001e60000100800 */
[----:B------:R-:W-:-:S05]  /*6c70*/  IMAD.X R49, R187, 0x1, R8, P1 ;  /* 0x00000001bb317824 */ /* 0x000fca00008e0608 */
[----:B------:R3:W2:Y:S04]  /*6c80*/  @!P0 LDG.E.U16 R57, desc[UR10][R48.64] ;  /* 0x0000000a30398981 */ /* 0x0006a8000c1e1500 */
[----:B0-----:R-:W2:Y:S04]  /*6c90*/  LDL.LU R191, [R1+0x54] ;  /* 0x0000540001bf7983 */ /* 0x001ea80000300800 */
[----:B------:R-:W-:Y:S01]  /*6ca0*/  STL [R1+0xd4], R0 ;  /* 0x0000d40001007387 */ /* 0x000fe20000100800 */
[----:B---3--:R-:W-:-:S03]  /*6cb0*/  IADD3 R48, P1, PT, R190, R2, RZ ;  /* 0x00000002be307210 */ /* 0x008fc60007f3e0ff */
[----:B------:R-:W-:Y:S04]  /*6cc0*/  STL [R1+0xd8], R187 ;  /* 0x0000d8bb01007387 */ /* 0x000fe80000100800 */
[----:B------:R0:W-:Y:S04]  /*6cd0*/  STL [R1+0xe4], R190 ;  /* 0x0000e4be01007387 */ /* 0x0001e80000100800 */
[----:B0-----:R-:W3:Y:S04]  /*6ce0*/  LDL.LU R190, [R1+0x74] ;  /* 0x0000740001be7983 */ /* 0x001ee80000300800 */
[----:B------:R0:W-:Y:S04]  /*6cf0*/  STS.U16 [R131+UR6+0x900], R28 ;  /* 0x0009001c83007988 */ /* 0x0001e80008000406 */
[----:B------:R-:W2:Y:S04]  /*6d00*/  LDL R192, [R1+0x70] ;  /* 0x0000700001c07983 */ /* 0x000ea80000100800 */
[----:B0-----:R-:W2:Y:S04]  /*6d10*/  LDL R28, [R1+0x38] ;  /* 0x00003800011c7983 */ /* 0x001ea80000100800 */
[----:B------:R-:W2:Y:S04]  /*6d20*/  LDL.LU R187, [R1+0x18] ;  /* 0x0000180001bb7983 */ /* 0x000ea80000300800 */
[----:B------:R-:W2:Y:S01]  /*6d30*/  LDL.LU R0, [R1+0x90] ;  /* 0x0000900001007983 */ /* 0x000ea20000300800 */
[----:B------:R-:W-:Y:S01]  /*6d40*/  PRMT R117, RZ, 0x7610, R117 ;  /* 0x00007610ff757816 */ /* 0x000fe20000000075 */
[----:B----4-:R-:W-:-:S05]  /*6d50*/  IMAD.X R49, R188, 0x1, R8, P1 ;  /* 0x00000001bc317824 */ /* 0x010fca00008e0608 */
[----:B------:R0:W4:Y:S04]  /*6d60*/  @!P0 LDG.E.U16 R117, desc[UR10][R48.64] ;  /* 0x0000000a30758981 */ /* 0x000128000c1e1500 */
[----:B------:R1:W-:Y:S04]  /*6d70*/  STS.U16 [R131+UR6+0x1900], R130 ;  /* 0x0019008283007988 */ /* 0x0003e80008000406 */
[----:B------:R0:W-:Y:S01]  /*6d80*/  STS.U16 [R131+UR6+0x1500], R139 ;  /* 0x0015008b83007988 */ /* 0x0001e20008000406 */
[----:B-1----:R-:W-:Y:S02]  /*6d90*/  PRMT R130, RZ, 0x7610, R130 ;  /* 0x00007610ff827816 */ /* 0x002fe40000000082 */
[----:B0-----:R-:W-:Y:S01]  /*6da0*/  LOP3.LUT R139, R180, 0x30, RZ, 0x3c, !PT ;  /* 0x00000030b48b7812 */ /* 0x001fe200078e3cff */
[----:B------:R-:W-:Y:S04]  /*6db0*/  STS.U16 [R131+UR6+0x1d00], R168 ;  /* 0x001d00a883007988 */ /* 0x000fe80008000406 */
[----:B------:R0:W-:Y:S02]  /*6dc0*/  STS.U16 [R139+UR6+0x180], R50 ;  /* 0x000180328b007988 */ /* 0x0001e40008000406 */
[----:B0-----:R-:W-:-:S02]  /*6dd0*/  PRMT R50, RZ, 0x7610, R50 ;  /* 0x00007610ff327816 */ /* 0x001fc40000000032 */
[----:B------:R0:W-:Y:S02]  /*6de0*/  STS.U16 [R139+UR6+0x580], R37 ;  /* 0x000580258b007988 */ /* 0x0001e40008000406 */
[----:B0-----:R-:W-:Y:S02]  /*6df0*/  PRMT R37, RZ, 0x7610, R37 ;  /* 0x00007610ff257816 */ /* 0x001fe40000000025 */
[----:B------:R0:W-:Y:S02]  /*6e00*/  STS.U16 [R139+UR6+0x980], R44 ;  /* 0x0009802c8b007988 */ /* 0x0001e40008000406 */
[----:B0-----:R-:W-:Y:S02]  /*6e10*/  PRMT R44, RZ, 0x7610, R44 ;  /* 0x00007610ff2c7816 */ /* 0x001fe4000000002c */
[----:B---3--:R0:W-:Y:S01]  /*6e20*/  STL [R1+0xf8], R190 ;  /* 0x0000f8be01007387 */ /* 0x0081e20000100800 */
[----:B------:R-:W-:-:S03]  /*6e30*/  IADD3 R48, P1, PT, R190, R2, RZ ;  /* 0x00000002be307210 */ /* 0x000fc60007f3e0ff */
[----:B------:R-:W-:Y:S04]  /*6e40*/  STL [R1+0xfc], R252 ;  /* 0x0000fcfc01007387 */ /* 0x000fe80000100800 */
[----:B------:R1:W-:Y:S04]  /*6e50*/  STL [R1+0xdc], R9 ;  /* 0x0000dc0901007387 */ /* 0x0003e80000100800 */
[----:B------:R-:W3:Y:S04]  /*6e60*/  LDL R189, [R1+0xb0] ;  /* 0x0000b00001bd7983 */ /* 0x000ee80000100800 */
[----:B------:R-:W3:Y:S04]  /*6e70*/  LDL R188, [R1+0x34] ;  /* 0x0000340001bc7983 */ /* 0x000ee80000100800 */
[----:B0-----:R-:W3:Y:S01]  /*6e80*/  LDL.LU R190, [R1+0x50] ;  /* 0x0000500001be7983 */ /* 0x001ee20000300800 */
[----:B------:R-:W-:-:S05]  /*6e90*/  IMAD.X R49, R252, 0x1, R8, P1 ;  /* 0x00000001fc317824 */ /* 0x000fca00008e0608 */
[----:B------:R2:W4:Y:S02]  /*6ea0*/  @!P0 LDG.E.U16 R130, desc[UR10][R48.64] ;  /* 0x0000000a30828981 */ /* 0x000524000c1e1500 */
[----:B--2---:R-:W-:-:S05]  /*6eb0*/  IADD3 R48, P1, PT, R191, R2, RZ ;  /* 0x00000002bf307210 */ /* 0x004fca0007f3e0ff */
[----:B------:R-:W-:-:S05]  /*6ec0*/  IMAD.X R49, R244, 0x1, R8, P1 ;  /* 0x00000001f4317824 */ /* 0x000fca00008e0608 */
[----:B------:R0:W2:Y:S02]  /*6ed0*/  @!P0 LDG.E.U16 R50, desc[UR10][R48.64] ;  /* 0x0000000a30328981 */ /* 0x0000a4000c1e1500 */
[----:B0-----:R-:W-:-:S05]  /*6ee0*/  IADD3 R48, P1, PT, R205, R2, RZ ;  /* 0x00000002cd307210 */ /* 0x001fca0007f3e0ff */
[----:B------:R-:W-:-:S05]  /*6ef0*/  IMAD.X R49, R204, 0x1, R8, P1 ;  /* 0x00000001cc317824 */ /* 0x000fca00008e0608 */
[----:B------:R0:W2:Y:S02]  /*6f00*/  @!P0 LDG.E.U16 R37, desc[UR10][R48.64] ;  /* 0x0000000a30258981 */ /* 0x0000a4000c1e1500 */
[----:B0-----:R-:W-:-:S05]  /*6f10*/  IADD3 R48, P1, PT, R230, R2, RZ ;  /* 0x00000002e6307210 */ /* 0x001fca0007f3e0ff */
[----:B------:R-:W-:-:S05]  /*6f20*/  IMAD.X R49, R159, 0x1, R8, P1 ;  /* 0x000000019f317824 */ /* 0x000fca00008e0608 */
[----:B------:R0:W2:Y:S02]  /*6f30*/  @!P0 LDG.E.U16 R44, desc[UR10][R48.64] ;  /* 0x0000000a302c8981 */ /* 0x0000a4000c1e1500 */
[-C--:B0-----:R-:W-:Y:S02]  /*6f40*/  IADD3 R48, P1, PT, R9, R2.reuse, RZ ;  /* 0x0000000209307210 */ /* 0x081fe40007f3e0ff */
[----:B-1----:R-:W2:Y:S04]  /*6f50*/  LDL.LU R9, [R1+0x8c] ;  /* 0x00008c0001097983 */ /* 0x002ea80000300800 */
[----:B------:R0:W-:Y:S01]  /*6f60*/  STS.U16 [R139+UR6+0xd80], R58 ;  /* 0x000d803a8b007988 */ /* 0x0001e20008000406 */
[----:B------:R-:W-:Y:S01]  /*6f70*/  IMAD.X R49, R28, 0x1, R8, P1 ;  /* 0x000000011c317824 */ /* 0x000fe200008e0608 */
[----:B------:R-:W-:-:S02]  /*6f80*/  IADD3 R28, P1, PT, R0, R2, RZ ;  /* 0x00000002001c7210 */ /* 0x000fc40007f3e0ff */
[----:B0-----:R-:W-:Y:S01]  /*6f90*/  PRMT R58, RZ, 0x7610, R58 ;  /* 0x00007610ff3a7816 */ /* 0x001fe2000000003a */
[----:B------:R0:W-:Y:S05]  /*6fa0*/  STS.U16 [R139+UR6+0x1180], R29 ;  /* 0x0011801d8b007988 */ /* 0x0001ea0008000406 */
[----:B------:R1:W4:Y:S01]  /*6fb0*/  @!P0 LDG.E.U16 R58, desc[UR10][R48.64] ;  /* 0x0000000a303a8981 */ /* 0x000322000c1e1500 */
[----:B0-----:R-:W-:Y:S01]  /*6fc0*/  IMAD.X R29, R187, 0x1, R8, P1 ;  /* 0x00000001bb1d7824 */ /* 0x001fe200008e0608 */
[----:B-1----:R-:W-:Y:S02]  /*6fd0*/  PRMT R48, RZ, 0x7610, R48 ;  /* 0x00007610ff307816 */ /* 0x002fe40000000030 */
[----:B------:R-:W-:-:S04]  /*6fe0*/  PRMT R49, RZ, 0x7610, R49 ;  /* 0x00007610ff317816 */ /* 0x000fc80000000031 */
[----:B------:R0:W4:Y:S04]  /*6ff0*/  @!P0 LDG.E.U16 R48, desc[UR10][R28.64] ;  /* 0x0000000a1c308981 */ /* 0x000128000c1e1500 */
[----:B------:R1:W-:Y:S01]  /*7000*/  STL [R1+0xe8], R0 ;  /* 0x0000e80001007387 */ /* 0x0003e20000100800 */
[----:B0-----:R-:W-:-:S03]  /*7010*/  IADD3 R28, P1, PT, R192, R2, RZ ;  /* 0x00000002c01c7210 */ /* 0x001fc60007f3e0ff */
[----:B------:R-:W-:Y:S01]  /*7020*/  STL [R1+0xec], R187 ;  /* 0x0000ecbb01007387 */ /* 0x000fe20000100800 */
[----:B------:R-:W-:-:S03]  /*7030*/  IADD3.X R29, PT, PT, R251, R8, RZ, P1, !PT ;  /* 0x00000008fb1d7210 */ /* 0x000fc60000ffe4ff */
[----:B------:R-:W4:Y:S04]  /*7040*/  LDL R168, [R1+0x14] ;  /* 0x0000140001a87983 */ /* 0x000f280000100800 */
[----:B------:R3:W4:Y:S04]  /*7050*/  @!P0 LDG.E.U16 R49, desc[UR10][R28.64] ;  /* 0x0000000a1c318981 */ /* 0x000728000c1e1500 */
[----:B-1----:R-:W4:Y:S04]  /*7060*/  LDL.LU R0, [R1+0x6c] ;  /* 0x00006c0001007983 */ /* 0x002f280000300800 */
[----:B------:R0:W-:Y:S04]  /*7070*/  STS.U16 [R139+UR6+0x1980], R128 ;  /* 0x001980808b007988 */ /* 0x0001e80008000406 */
[----:B------:R1:W-:Y:S01]  /*7080*/  STS.U16 [R139+UR6+0x1580], R164 ;  /* 0x001580a48b007988 */ /* 0x0003e20008000406 */
[----:B0-----:R-:W-:-:S02]  /*7090*/  PRMT R128, RZ, 0x7610, R128 ;  /* 0x00007610ff807816 */ /* 0x001fc40000000080 */
[----:B-1----:R-:W-:Y:S01]  /*70a0*/  LOP3.LUT R164, R180, 0x40, RZ, 0x3c, !PT ;  /* 0x00000040b4a47812 */ /* 0x002fe200078e3cff */
[----:B------:R-:W-:Y:S04]  /*70b0*/  STL [R1+0x100], R251 ;  /* 0x000100fb01007387 */ /* 0x000fe80000100800 */
[----:B------:R-:W-:Y:S04]  /*70c0*/  STS.U16 [R139+UR6+0x1d80], R169 ;  /* 0x001d80a98b007988 */ /* 0x000fe80008000406 */
[----:B------:R0:W-:Y:S04]  /*70d0*/  STS.U16 [R164+UR6+0x200], R51 ;  /* 0x00020033a4007988 */ /* 0x0001e80008000406 */
[----:B------:R-:W4:Y:S01]  /*70e0*/  LDL.LU R252, [R1+0x4c] ;  /* 0x00004c0001fc7983 */ /* 0x000f220000300800 */
[----:B0-----:R-:W-:-:S03]  /*70f0*/  PRMT R51, RZ, 0x7610, R51 ;  /* 0x00007610ff337816 */ /* 0x001fc60000000033 */
[----:B------:R0:W-:Y:S02]  /*7100*/  STS.U16 [R164+UR6+0x600], R56 ;  /* 0x00060038a4007988 */ /* 0x0001e40008000406 */
[----:B0-----:R-:W-:Y:S02]  /*7110*/  PRMT R56, RZ, 0x7610, R56 ;  /* 0x00007610ff387816 */ /* 0x001fe40000000038 */
[----:B------:R0:W-:Y:S02]  /*7120*/  STS.U16 [R164+UR6+0xa00], R54 ;  /* 0x000a0036a4007988 */ /* 0x0001e40008000406 */
[----:B0-----:R-:W-:Y:S02]  /*7130*/  PRMT R54, RZ, 0x7610, R54 ;  /* 0x00007610ff367816 */ /* 0x001fe40000000036 */
[----:B---3--:R-:W-:-:S05]  /*7140*/  IADD3 R28, P1, PT, R190, R2, RZ ;  /* 0x00000002be1c7210 */ /* 0x008fca0007f3e0ff */
[----:B------:R-:W-:-:S05]  /*7150*/  IMAD.X R29, R243, 0x1, R8, P1 ;  /* 0x00000001f31d7824 */ /* 0x000fca00008e0608 */
[----:B------:R0:W3:Y:S02]  /*7160*/  @!P0 LDG.E.U16 R128, desc[UR10][R28.64] ;  /* 0x0000000a1c808981 */ /* 0x0000e4000c1e1500 */
[----:B0-----:R-:W-:-:S05]  /*7170*/  IADD3 R28, P1, PT, R207, R2, RZ ;  /* 0x00000002cf1c7210 */ /* 0x001fca0007f3e0ff */
[----:B------:R-:W-:-:S05]  /*7180*/  IMAD.X R29, R206, 0x1, R8, P1 ;  /* 0x00000001ce1d7824 */ /* 0x000fca00008e0608 */
[----:B------:R0:W3:Y:S02]  /*7190*/  @!P0 LDG.E.U16 R51, desc[UR10][R28.64] ;  /* 0x0000000a1c338981 */ /* 0x0000e4000c1e1500 */
[----:B0-----:R-:W-:-:S05]  /*71a0*/  IADD3 R28, P1, PT, R228, R2, RZ ;  /* 0x00000002e41c7210 */ /* 0x001fca0007f3e0ff */
[----:B------:R-:W-:-:S05]  /*71b0*/  IMAD.X R29, R158, 0x1, R8, P1 ;  /* 0x000000019e1d7824 */ /* 0x000fca00008e0608 */
[----:B------:R0:W3:Y:S02]  /*71c0*/  @!P0 LDG.E.U16 R56, desc[UR10][R28.64] ;  /* 0x0000000a1c388981 */ /* 0x0000e4000c1e1500 */
[----:B0-----:R-:W-:-:S05]  /*71d0*/  IADD3 R28, P1, PT, R189, R2, RZ ;  /* 0x00000002bd1c7210 */ /* 0x001fca0007f3e0ff */
[----:B------:R-:W-:-:S05]  /*71e0*/  IMAD.X R29, R188, 0x1, R8, P1 ;  /* 0x00000001bc1d7824 */ /* 0x000fca00008e0608 */
[----:B------:R0:W3:Y:S04]  /*71f0*/  @!P0 LDG.E.U16 R54, desc[UR10][R28.64] ;  /* 0x0000000a1c368981 */ /* 0x0000e8000c1e1500 */
[----:B--2---:R1:W-:Y:S01]  /*7200*/  STL [R1+0xf0], R9 ;  /* 0x0000f00901007387 */ /* 0x0043e20000100800 */
[----:B0-----:R-:W-:-:S03]  /*7210*/  IADD3 R28, P1, PT, R9, R2, RZ ;  /* 0x00000002091c7210 */ /* 0x001fc60007f3e0ff */
[----:B------:R-:W2:Y:S04]  /*7220*/  LDL R188, [R1+0x88] ;  /* 0x0000880001bc7983 */ /* 0x000ea80000100800 */
[----:B------:R-:W2:Y:S04]  /*7230*/  LDL R169, [R1+0x10] ;  /* 0x0000100001a97983 */ /* 0x000ea80000100800 */
[----:B------:R-:W2:Y:S04]  /*7240*/  LDL R193, [R1+0xa8] ;  /* 0x0000a80001c17983 */ /* 0x000ea80000100800 */
[----:B-1----:R-:W2:Y:S04]  /*7250*/  LDL R9, [R1+0x30] ;  /* 0x0000300001097983 */ /* 0x002ea80000100800 */
[----:B------:R-:W2:Y:S04]  /*7260*/  LDL R192, [R1+0x84] ;  /* 0x0000840001c07983 */ /* 0x000ea80000100800 */
[----:B------:R-:W2:Y:S04]  /*7270*/  LDL R189, [R1+0xc] ;  /* 0x00000c0001bd7983 */ /* 0x000ea80000100800 */
[----:B------:R-:W2:Y:S04]  /*7280*/  LDL.LU R251, [R1+0x48] ;  /* 0x0000480001fb7983 */ /* 0x000ea80000300800 */
[----:B------:R-:W2:Y:S04]  /*7290*/  LDL.LU R187, [R1+0x68] ;  /* 0x0000680001bb7983 */ /* 0x000ea80000300800 */
[----:B------:R0:W-:Y:S02]  /*72a0*/  STS.U16 [R164+UR6+0xe00], R53 ;  /* 0x000e0035a4007988 */ /* 0x0001e40008000406 */
[----:B0-----:R-:W-:Y:S01]  /*72b0*/  PRMT R53, RZ, 0x7610, R53 ;  /* 0x00007610ff357816 */ /* 0x001fe20000000035 */
[----:B----4-:R-:W-:Y:S01]  /*72c0*/  IMAD.X R29, R168, 0x1, R8, P1 ;  /* 0x00000001a81d7824 */ /* 0x010fe200008e0608 */
[----:B------:R0:W-:Y:S04]  /*72d0*/  STS.U16 [R164+UR6+0x1200], R52 ;  /* 0x00120034a4007988 */ /* 0x0001e80008000406 */
[----:B------:R1:W4:Y:S01]  /*72e0*/  @!P0 LDG.E.U16 R53, desc[UR10][R28.64] ;  /* 0x0000000a1c358981 */ /* 0x000322000c1e1500 */
[----:B0-----:R-:W-:-:S02]  /*72f0*/  PRMT R52, RZ, 0x7610, R52 ;  /* 0x00007610ff347816 */ /* 0x001fc40000000034 */
[----:B-1----:R-:W-:-:S05]  /*7300*/  IADD3 R28, P1, PT, R0, R2, RZ ;  /* 0x00000002001c7210 */ /* 0x002fca0007f3e0ff */
[----:B------:R-:W-:Y:S01]  /*7310*/  IMAD.X R29, R250, 0x1, R8, P1 ;  /* 0x00000001fa1d7824 */ /* 0x000fe200008e0608 */
[----:B------:R0:W-:Y:S04]  /*7320*/  STS.U16 [R164+UR6+0x1600], R162 ;  /* 0x001600a2a4007988 */ /* 0x0001e80008000406 */
[----:B------:R1:W3:Y:S01]  /*7330*/  @!P0 LDG.E.U16 R52, desc[UR10][R28.64] ;  /* 0x0000000a1c348981 */ /* 0x0002e2000c1e1500 */
[----:B0-----:R-:W-:Y:S02]  /*7340*/  PRMT R162, RZ, 0x7610, R162 ;  /* 0x00007610ffa27816 */ /* 0x001fe400000000a2 */
        /* <DEDUP_REMOVED lines=9> */
[----:B------:R-:W-:Y:S02]  /*73e0*/  LOP3.LUT R168, R180, 0x50, RZ, 0x3c, !PT ;  /* 0x00000050b4a87812 */ /* 0x000fe400078e3cff */
[----:B0-----:R-:W-:Y:S02]  /*73f0*/  PRMT R164, RZ, 0x7610, R164 ;  /* 0x00007610ffa47816 */ /* 0x001fe400000000a4 */
[----:B-1----:R-:W-:-:S05]  /*7400*/  IADD3 R28, P1, PT, R226, R2, RZ ;  /* 0x00000002e21c7210 */ /* 0x002fca0007f3e0ff */
[----:B------:R-:W-:Y:S01]  /*7410*/  IMAD.X R29, R157, 0x1, R8, P1 ;  /* 0x000000019d1d7824 */ /* 0x000fe200008e0608 */
[----:B------:R0:W-:Y:S04]  /*7420*/  STS.U16 [R168+UR6+0x280], R42 ;  /* 0x0002802aa8007988 */ /* 0x0001e80008000406 */
[----:B------:R2:W3:Y:S01]  /*7430*/  @!P0 LDG.E.U16 R164, desc[UR10][R28.64] ;  /* 0x0000000a1ca48981 */ /* 0x0004e2000c1e1500 */
[----:B0-----:R-:W-:Y:S02]  /*7440*/  PRMT R42, RZ, 0x7610, R42 ;  /* 0x00007610ff2a7816 */ /* 0x001fe4000000002a */
[----:B--2---:R-:W-:-:S05]  /*7450*/  IADD3 R28, P1, PT, R187, R2, RZ ;  /* 0x00000002bb1c7210 */ /* 0x004fca0007f3e0ff */
[----:B------:R-:W-:-:S05]  /*7460*/  IMAD.X R29, R249, 0x1, R8, P1 ;  /* 0x00000001f91d7824 */ /* 0x000fca00008e0608 */
[----:B------:R0:W2:Y:S02]  /*7470*/  @!P0 LDG.E.U16 R42, desc[UR10][R28.64] ;  /* 0x0000000a1c2a8981 */ /* 0x0000a4000c1e1500 */
[----:B0-----:R-:W-:Y:S02]  /*7480*/  IADD3 R28, P1, PT, R188, R2, RZ ;  /* 0x00000002bc1c7210 */ /* 0x001fe40007f3e0ff */
[----:B------:R-:W2:Y:S04]  /*7490*/  LDL R188, [R1+0xa4] ;  /* 0x0000a40001bc7983 */ /* 0x000ea80000100800 */
[----:B------:R0:W-:Y:S01]  /*74a0*/  STS.U16 [R168+UR6+0x680], R47 ;  /* 0x0006802fa8007988 */ /* 0x0001e20008000406 */
[----:B------:R-:W-:-:S03]  /*74b0*/  IMAD.X R29, R169, 0x1, R8, P1 ;  /* 0x00000001a91d7824 */ /* 0x000fc600008e0608 */
[----:B------:R-:W3:Y:S04]  /*74c0*/  LDL R169, [R1+0x2c] ;  /* 0x00002c0001a97983 */ /* 0x000ee80000100800 */
[----:B------:R-:W4:Y:S01]  /*74d0*/  LDL.LU R195, [R1+0x44] ;  /* 0x0000440001c37983 */ /* 0x000f220000300800 */
[----:B0-----:R-:W-:-:S06]  /*74e0*/  PRMT R47, RZ, 0x7610, R47 ;  /* 0x00007610ff2f7816 */ /* 0x001fcc000000002f */
[----:B------:R0:W4:Y:S02]  /*74f0*/  @!P0 LDG.E.U16 R47, desc[UR10][R28.64] ;  /* 0x0000000a1c2f8981 */ /* 0x000124000c1e1500 */
[----:B0-----:R-:W-:Y:S02]  /*7500*/  IADD3 R28, P1, PT, R193, R2, RZ ;  /* 0x00000002c11c7210 */ /* 0x001fe40007f3e0ff */
[----:B------:R0:W-:Y:S03]  /*7510*/  STS.U16 [R168+UR6+0xa80], R46 ;  /* 0x000a802ea8007988 */ /* 0x0001e60008000406 */
[----:B------:R-:W-:Y:S02]  /*7520*/  IMAD.X R29, R9, 0x1, R8, P1 ;  /* 0x00000001091d7824 */ /* 0x000fe400008e0608 */
[----:B------:R-:W4:Y:S01]  /*7530*/  LDL.LU R9, [R1+0x64] ;  /* 0x0000640001097983 */ /* 0x000f220000300800 */
[----:B0-----:R-:W-:-:S03]  /*7540*/  PRMT R46, RZ, 0x7610, R46 ;  /* 0x00007610ff2e7816 */ /* 0x001fc6000000002e */
[----:B------:R0:W-:Y:S04]  /*7550*/  STS.U16 [R168+UR6+0xe80], R45 ;  /* 0x000e802da8007988 */ /* 0x0001e80008000406 */
[----:B------:R1:W4:Y:S01]  /*7560*/  @!P0 LDG.E.U16 R46, desc[UR10][R28.64] ;  /* 0x0000000a1c2e8981 */ /* 0x000322000c1e1500 */
[----:B0-----:R-:W-:Y:S02]  /*7570*/  PRMT R45, RZ, 0x7610, R45 ;  /* 0x00007610ff2d7816 */ /* 0x001fe4000000002d */
[----:B-1----:R-:W-:-:S05]  /*7580*/  IADD3 R28, P1, PT, R251, R2, RZ ;  /* 0x00000002fb1c7210 */ /* 0x002fca0007f3e0ff */
[----:B------:R-:W-:Y:S01]  /*7590*/  IMAD.X R29, R241, 0x1, R8, P1 ;  /* 0x00000001f11d7824 */ /* 0x000fe200008e0608 */
        /* <DEDUP_REMOVED lines=9> */
[----:B------:R-:W-:-:S05]  /*7630*/  IMAD.X R29, R156, 0x1, R8, P1 ;  /* 0x000000019c1d7824 */ /* 0x000fca00008e0608 */
[----:B------:R0:W4:Y:S02]  /*7640*/  @!P0 LDG.E.U16 R163, desc[UR10][R28.64] ;  /* 0x0000000a1ca38981 */ /* 0x000124000c1e1500 */
[----:B0-----:R-:W-:Y:S02]  /*7650*/  IADD3 R28, P1, PT, R192, R2, RZ ;  /* 0x00000002c01c7210 */ /* 0x001fe40007f3e0ff */
[----:B------:R-:W4:Y:S03]  /*7660*/  LDL R192, [R1+0x80] ;  /* 0x0000800001c07983 */ /* 0x000f260000100800 */
[----:B------:R-:W-:Y:S01]  /*7670*/  IMAD.X R29, R189, 0x1, R8, P1 ;  /* 0x00000001bd1d7824 */ /* 0x000fe200008e0608 */
[----:B------:R0:W-:Y:S04]  /*7680*/  STS.U16 [R168+UR6+0x1a80], R165 ;  /* 0x001a80a5a8007988 */ /* 0x0001e80008000406 */
[----:B------:R-:W4:Y:S01]  /*7690*/  LDL R189, [R1+0x8] ;  /* 0x0000080001bd7983 */ /* 0x000f220000100800 */
[----:B0-----:R-:W-:-:S06]  /*76a0*/  PRMT R165, RZ, 0x7610, R165 ;  /* 0x00007610ffa57816 */ /* 0x001fcc00000000a5 */
[----:B------:R2:W4:Y:S02]  /*76b0*/  @!P0 LDG.E.U16 R165, desc[UR10][R28.64] ;  /* 0x0000000a1ca58981 */ /* 0x000524000c1e1500 */
[----:B--2---:R-:W-:Y:S02]  /*76c0*/  IADD3 R28, P1, PT, R188, R2, RZ ;  /* 0x00000002bc1c7210 */ /* 0x004fe40007f3e0ff */
[----:B------:R-:W2:Y:S04]  /*76d0*/  LDL R188, [R1+0xa0] ;  /* 0x0000a00001bc7983 */ /* 0x000ea80000100800 */
[----:B------:R0:W-:Y:S01]  /*76e0*/  STS.U16 [R168+UR6+0x1e80], R171 ;  /* 0x001e80aba8007988 */ /* 0x0001e20008000406 */
[----:B---3--:R-:W-:-:S03]  /*76f0*/  IMAD.X R29, R169, 0x1, R8, P1 ;  /* 0x00000001a91d7824 */ /* 0x008fc600008e0608 */
[----:B0-----:R-:W3:Y:S01]  /*7700*/  LDL R171, [R1+0x28] ;  /* 0x0000280001ab7983 */ /* 0x001ee20000100800 */
[----:B------:R-:W-:-:S03]  /*7710*/  PRMT R168, RZ, 0x7610, R168 ;  /* 0x00007610ffa87816 */ /* 0x000fc600000000a8 */
[----:B------:R-:W3:Y:S04]  /*7720*/  LDL.LU R194, [R1+0x40] ;  /* 0x0000400001c27983 */ /* 0x000ee80000300800 */
[----:B------:R-:W3:Y:S01]  /*7730*/  LDL.LU R193, [R1+0x60] ;  /* 0x0000600001c17983 */ /* 0x000ee20000300800 */
[----:B------:R-:W-:-:S03]  /*7740*/  LOP3.LUT R169, R180, 0x60, RZ, 0x3c, !PT ;  /* 0x00000060b4a97812 */ /* 0x000fc600078e3cff */
[----:B------:R4:W3:Y:S04]  /*7750*/  @!P0 LDG.E.U16 R168, desc[UR10][R28.64] ;  /* 0x0000000a1ca88981 */ /* 0x0008e8000c1e1500 */
[----:B------:R0:W-:Y:S04]  /*7760*/  STS.U16 [R169+UR6+0x300], R36 ;  /* 0x00030024a9007988 */ /* 0x0001e80008000406 */
[----:B------:R-:W3:Y:S01]  /*7770*/  LDL R198, [R1+0x9c] ;  /* 0x00009c0001c67983 */ /* 0x000ee20000100800 */
[----:B----4-:R-:W-:-:S03]  /*7780*/  IADD3 R28, P1, PT, R9, R2, RZ ;  /* 0x00000002091c7210 */ /* 0x010fc60007f3e0ff */
[----:B------:R-:W4:Y:S01]  /*7790*/  LDL R197, [R1+0x24] ;  /* 0x0000240001c57983 */ /* 0x000f220000100800 */
[----:B0-----:R-:W-:Y:S01]  /*77a0*/  PRMT R36, RZ, 0x7610, R36 ;  /* 0x00007610ff247816 */ /* 0x001fe20000000024 */
[----:B------:R-:W-:Y:S02]  /*77b0*/  IMAD.X R29, R248, 0x1, R8, P1 ;  /* 0x00000001f81d7824 */ /* 0x000fe400008e0608 */
        /* <DEDUP_REMOVED lines=15> */
[----:B------:R0:W4:Y:S04]  /*78b0*/  @!P0 LDG.E.U16 R40, desc[UR10][R28.64] ;  /* 0x0000000a1c288981 */ /* 0x000128000c1e1500 */
[----:B------:R1:W-:Y:S01]  /*78c0*/  STS.U16 [R169+UR6+0x1300], R135 ;  /* 0x00130087a9007988 */ /* 0x0003e20008000406 */
[----:B0-----:R-:W-:-:S03]  /*78d0*/  IADD3 R28, P1, PT, R192, R2, RZ ;  /* 0x00000002c01c7210 */ /* 0x001fc60007f3e0ff */
[----:B------:R-:W4:Y:S01]  /*78e0*/  LDL.LU R192, [R1+0x4] ;  /* 0x0000040001c07983 */ /* 0x000f220000300800 */
[----:B-1----:R-:W-:Y:S02]  /*78f0*/  PRMT R135, RZ, 0x7610, R135 ;  /* 0x00007610ff877816 */ /* 0x002fe40000000087 */
[----:B------:R-:W-:Y:S02]  /*7900*/  IADD3.X R29, PT, PT, R189, R8, RZ, P1, !PT ;  /* 0x00000008bd1d7210 */ /* 0x000fe40000ffe4ff */
[----:B------:R-:W4:Y:S04]  /*7910*/  LDL.LU R189, [R1+0x7c] ;  /* 0x00007c0001bd7983 */ /* 0x000f280000300800 */
[----:B------:R2:W4:Y:S04]  /*7920*/  @!P0 LDG.E.U16 R135, desc[UR10][R28.64] ;  /* 0x0000000a1c878981 */ /* 0x000528000c1e1500 */
[----:B------:R0:W-:Y:S01]  /*7930*/  STS.U16 [R169+UR6+0x1f00], R172 ;  /* 0x001f00aca9007988 */ /* 0x0001e20008000406 */
[----:B--2---:R-:W-:-:S03]  /*7940*/  IADD3 R28, P1, PT, R188, R2, RZ ;  /* 0x00000002bc1c7210 */ /* 0x004fc60007f3e0ff */
[----:B------:R-:W2:Y:S04]  /*7950*/  LDL.LU R188, [R1+0x3c] ;  /* 0x00003c0001bc7983 */ /* 0x000ea80000300800 */
[----:B0-----:R-:W2:Y:S04]  /*7960*/  LDL.LU R172, [R1+0x5c] ;  /* 0x00005c0001ac7983 */ /* 0x001ea80000300800 */
[----:B------:R0:W-:Y:S01]  /*7970*/  STS.U16 [R169+UR6+0x1700], R133 ;  /* 0x00170085a9007988 */ /* 0x0001e20008000406 */
[----:B---3--:R-:W-:Y:S01]  /*7980*/  IMAD.X R29, R171, 0x1, R8, P1 ;  /* 0x00000001ab1d7824 */ /* 0x008fe200008e0608 */
[----:B0-----:R-:W-:-:S02]  /*7990*/  PRMT R133, RZ, 0x7610, R133 ;  /* 0x00007610ff857816 */ /* 0x001fc40000000085 */
[----:B------:R0:W-:Y:S04]  /*79a0*/  STS.U16 [R169+UR6+0x1b00], R166 ;  /* 0x001b00a6a9007988 */ /* 0x0001e80008000406 */
[----:B------:R1:W3:Y:S01]  /*79b0*/  @!P0 LDG.E.U16 R133, desc[UR10][R28.64] ;  /* 0x0000000a1c858981 */ /* 0x0002e2000c1e1500 */
[----:B0-----:R-:W-:Y:S02]  /*79c0*/  PRMT R166, RZ, 0x7610, R166 ;  /* 0x00007610ffa67816 */ /* 0x001fe400000000a6 */
[----:B-1----:R-:W-:-:S05]  /*79d0*/  IADD3 R28, P1, PT, R193, R2, RZ ;  /* 0x00000002c11c7210 */ /* 0x002fca0007f3e0ff */
[----:B------:R-:W-:-:S05]  /*79e0*/  IMAD.X R29, R247, 0x1, R8, P1 ;  /* 0x00000001f71d7824 */ /* 0x000fca00008e0608 */
[----:B------:R0:W3:Y:S01]  /*79f0*/  @!P0 LDG.E.U16 R166, desc[UR10][R28.64] ;  /* 0x0000000a1ca68981 */ /* 0x0000e2000c1e1500 */
[----:B------:R-:W-:Y:S02]  /*7a00*/  PRMT R169, RZ, 0x7610, R169 ;  /* 0x00007610ffa97816 */ /* 0x000fe400000000a9 */
[----:B0-----:R-:W-:-:S05]  /*7a10*/  IADD3 R28, P1, PT, R194, R2, RZ ;  /* 0x00000002c21c7210 */ /* 0x001fca0007f3e0ff */
[----:B------:R-:W-:-:S05]  /*7a20*/  IMAD.X R29, R239, 0x1, R8, P1 ;  /* 0x00000001ef1d7824 */ /* 0x000fca00008e0608 */
[----:B------:R0:W3:Y:S01]  /*7a30*/  @!P0 LDG.E.U16 R169, desc[UR10][R28.64] ;  /* 0x0000000a1ca98981 */ /* 0x0000e2000c1e1500 */
[----:B------:R-:W-:Y:S02]  /*7a40*/  PRMT R170, RZ, 0x7610, R170 ;  /* 0x00007610ffaa7816 */ /* 0x000fe400000000aa */
[----:B0-----:R-:W-:-:S05]  /*7a50*/  IADD3 R28, P1, PT, R217, R2, RZ ;  /* 0x00000002d91c7210 */ /* 0x001fca0007f3e0ff */
[----:B------:R-:W-:Y:S01]  /*7a60*/  IMAD.X R29, R216, 0x1, R8, P1 ;  /* 0x00000001d81d7824 */ /* 0x000fe200008e0608 */
[----:B------:R-:W-:-:S04]  /*7a70*/  LOP3.LUT R171, R180, 0x70, RZ, 0x3c, !PT ;  /* 0x00000070b4ab7812 */ /* 0x000fc800078e3cff */
[----:B------:R0:W3:Y:S04]  /*7a80*/  @!P0 LDG.E.U16 R170, desc[UR10][R28.64] ;  /* 0x0000000a1caa8981 */ /* 0x0000e8000c1e1500 */
[----:B------:R1:W-:Y:S01]  /*7a90*/  STS.U16 [R171+UR6+0x780], R34 ;  /* 0x00078022ab007988 */ /* 0x0003e20008000406 */
[----:B0-----:R-:W-:Y:S02]  /*7aa0*/  IADD3 R28, P1, PT, R220, R2, RZ ;  /* 0x00000002dc1c7210 */ /* 0x001fe40007f3e0ff */
[----:B-1----:R-:W-:-:S03]  /*7ab0*/  PRMT R34, RZ, 0x7610, R34 ;  /* 0x00007610ff227816 */ /* 0x002fc60000000022 */
[----:B------:R-:W-:Y:S01]  /*7ac0*/  IMAD.X R29, R154, 0x1, R8, P1 ;  /* 0x000000019a1d7824 */ /* 0x000fe200008e0608 */
[----:B------:R0:W-:Y:S04]  /*7ad0*/  STS.U16 [R171+UR6+0xb80], R32 ;  /* 0x000b8020ab007988 */ /* 0x0001e80008000406 */
[----:B------:R1:W3:Y:S01]  /*7ae0*/  @!P0 LDG.E.U16 R34, desc[UR10][R28.64] ;  /* 0x0000000a1c228981 */ /* 0x0002e2000c1e1500 */
[----:B0-----:R-:W-:Y:S02]  /*7af0*/  PRMT R32, RZ, 0x7610, R32 ;  /* 0x00007610ff207816 */ /* 0x001fe40000000020 */
[----:B-1----:R-:W-:-:S05]  /*7b00*/  IADD3 R28, P1, PT, R198, R2, RZ ;  /* 0x00000002c61c7210 */ /* 0x002fca0007f3e0ff */
[----:B----4-:R-:W-:Y:S01]  /*7b10*/  IMAD.X R29, R197, 0x1, R8, P1 ;  /* 0x00000001c51d7824 */ /* 0x010fe200008e0608 */
[----:B------:R0:W-:Y:S04]  /*7b20*/  STS.U16 [R171+UR6+0xf80], R30 ;  /* 0x000f801eab007988 */ /* 0x0001e80008000406 */
[----:B------:R1:W4:Y:S01]  /*7b30*/  @!P0 LDG.E.U16 R32, desc[UR10][R28.64] ;  /* 0x0000000a1c208981 */ /* 0x000322000c1e1500 */
[----:B0-----:R-:W-:Y:S02]  /*7b40*/  PRMT R30, RZ, 0x7610, R30 ;  /* 0x00007610ff1e7816 */ /* 0x001fe4000000001e */
[----:B-1----:R-:W-:-:S05]  /*7b50*/  IADD3 R28, P1, PT, R189, R2, RZ ;  /* 0x00000002bd1c7210 */ /* 0x002fca0007f3e0ff */
[----:B------:R-:W-:Y:S01]  /*7b60*/  IMAD.X R29, R192, 0x1, R8, P1 ;  /* 0x00000001c01d7824 */ /* 0x000fe200008e0608 */
[----:B------:R0:W-:Y:S04]  /*7b70*/  STS.U16 [R171+UR6+0x1380], R134 ;  /* 0x00138086ab007988 */ /* 0x0001e80008000406 */
[----:B------:R2:W3:Y:S01]  /*7b80*/  @!P0 LDG.E.U16 R30, desc[UR10][R28.64] ;  /* 0x0000000a1c1e8981 */ /* 0x0004e2000c1e1500 */
[----:B0-----:R-:W-:-:S03]  /*7b90*/  PRMT R134, RZ, 0x7610, R134 ;  /* 0x00007610ff867816 */ /* 0x001fc60000000086 */
[----:B------:R0:W-:Y:S02]  /*7ba0*/  STS.U16 [R171+UR6+0x1780], R132 ;  /* 0x00178084ab007988 */ /* 0x0001e40008000406 */
[----:B0-----:R-:W-:Y:S02]  /*7bb0*/  PRMT R132, RZ, 0x7610, R132 ;  /* 0x00007610ff847816 */ /* 0x001fe40000000084 */
[----:B------:R0:W-:Y:S02]  /*7bc0*/  STS.U16 [R171+UR6+0x1b80], R167 ;  /* 0x001b80a7ab007988 */ /* 0x0001e40008000406 */
[----:B0-----:R-:W-:Y:S02]  /*7bd0*/  PRMT R167, RZ, 0x7610, R167 ;  /* 0x00007610ffa77816 */ /* 0x001fe400000000a7 */
        /* <DEDUP_REMOVED lines=9> */
[----:B0-----:R-:W0:Y:S02]  /*7c70*/  S2R R28, SR_TID.X ;  /* 0x00000000001c7919 */ /* 0x001e240000002100 */
[----:B------:R-:W-:Y:S04]  /*7c80*/  STS.U16 [R171+UR6+0x380], R3 ;  /* 0x00038003ab007988 */ /* 0x000fe80008000406 */
[----:B------:R-:W-:Y:S04]  /*7c90*/  STS.U16 [R171+UR6+0x1f80], R173 ;  /* 0x001f80adab007988 */ /* 0x000fe80008000406 */
[----:B------:R0:W-:Y:S04]  /*7ca0*/  STS.U16 [R180+UR6+0x2000], R136 ;  /* 0x00200088b4007988 */ /* 0x0001e80008000406 */
[----:B------:R1:W-:Y:S01]  /*7cb0*/  STS.U16 [R180+UR6+0x2c00], R31 ;  /* 0x002c001fb4007988 */ /* 0x0003e20008000406 */
[C---:B0-----:R-:W-:Y:S01]  /*7cc0*/  LOP3.LUT R136, R28.reuse, 0x7, RZ, 0xc0, !PT ;  /* 0x000000071c887812 */ /* 0x041fe200078ec0ff */
[----:B------:R-:W-:-:S04]  /*7cd0*/  IMAD.SHL.U32 R29, R28, 0x2, RZ ;  /* 0x000000021c1d7824 */ /* 0x000fc800078e00ff */
[----:B------:R-:W-:-:S05]  /*7ce0*/  IMAD R136, R136, 0x90, RZ ;  /* 0x0000009088887824 */ /* 0x000fca00078e02ff */
[C-C-:B------:R-:W-:Y:S02]  /*7cf0*/  LOP3.LUT R3, R136.reuse, 0x10, R29.reuse, 0x78, !PT ;  /* 0x0000001088037812 */ /* 0x140fe400078e781d */
[----:B------:R-:W-:Y:S01]  /*7d00*/  LOP3.LUT R136, R136, 0x30, R29, 0x78, !PT ;  /* 0x0000003088887812 */ /* 0x000fe200078e781d */
[C---:B------:R-:W-:Y:S02]  /*7d10*/  IMAD.SHL.U32 R29, R28.reuse, 0x20, RZ ;  /* 0x000000201c1d7824 */ /* 0x040fe400078e00ff */
[----:B-1----:R-:W-:-:S03]  /*7d20*/  IMAD.SHL.U32 R31, R28, 0x40, RZ ;  /* 0x000000401c1f7824 */ /* 0x002fc600078e00ff */
[----:B------:R-:W-:-:S04]  /*7d30*/  LOP3.LUT R28, R29, 0x400, RZ, 0xc0, !PT ;  /* 0x000004001d1c7812 */ /* 0x000fc800078ec0ff */
[----:B------:R-:W-:Y:S01]  /*7d40*/  LOP3.LUT R136, R136, R28, RZ, 0xfc, !PT ;  /* 0x0000001c88887212 */ /* 0x000fe200078efcff */
[----:B------:R-:W-:Y:S01]  /*7d50*/  IMAD.SHL.U32 R28, R196, 0x2, RZ ;  /* 0x00000002c41c7824 */ /* 0x000fe200078e00ff */
[----:B------:R-:W-:Y:S04]  /*7d60*/  STS.U16 [R180+UR6+0x3800], R176 ;  /* 0x003800b0b4007988 */ /* 0x000fe80008000406 */
[----:B------:R-:W-:Y:S04]  /*7d70*/  STS.U16 [R180+UR6+0x3c00], R59 ;  /* 0x003c003bb4007988 */ /* 0x000fe80008000406 */
[----:B------:R-:W-:Y:S04]  /*7d80*/  STS.U16 [R180+UR6+0x2400], R137 ;  /* 0x00240089b4007988 */ /* 0x000fe80008000406 */
[----:B------:R-:W-:Y:S04]  /*7d90*/  STS.U16 [R180+UR6+0x2800], R55 ;  /* 0x00280037b4007988 */ /* 0x000fe80008000406 */
[----:B------:R-:W-:Y:S04]  /*7da0*/  STS.U16 [R180+UR6+0x3000], R186 ;  /* 0x003000bab4007988 */ /* 0x000fe80008000406 */
[----:B------:R-:W-:Y:S04]  /*7db0*/  STS.U16 [R180+UR6+0x3400], R116 ;  /* 0x00340074b4007988 */ /* 0x000fe80008000406 */
[----:B------:R0:W-:Y:S01]  /*7dc0*/  STS.U16 [R184+UR6+0x3480], R44 ;  /* 0x0034802cb8007988 */ /* 0x0001e20008000406 */
[----:B------:R-:W1:Y:S03]  /*7dd0*/  S2UR UR8, SR_CgaCtaId ;  /* 0x00000000000879c3 */ /* 0x000e660000008800 */
[----:B------:R-:W-:Y:S01]  /*7de0*/  STS.U16 [R184+UR6+0x3880], R175 ;  /* 0x003880afb8007988 */ /* 0x000fe20008000406 */
[----:B------:R-:W-:-:S03]  /*7df0*/  LOP3.LUT R29, R28, 0x60, RZ, 0x3c, !PT ;  /* 0x000000601c1d7812 */ /* 0x000fc600078e3cff */
[----:B------:R-:W-:Y:S01]  /*7e00*/  STS.U16 [R184+UR6+0x3c80], R119 ;  /* 0x003c8077b8007988 */ /* 0x000fe20008000406 */
[----:B0-----:R-:W-:-:S03]  /*7e10*/  LOP3.LUT R44, R28, 0x40, RZ, 0x3c, !PT ;  /* 0x000000401c2c7812 */ /* 0x001fc600078e3cff */
[----:B------:R-:W-:Y:S04]  /*7e20*/  STS.U16 [R184+UR6+0x2080], R57 ;  /* 0x00208039b8007988 */ /* 0x000fe80008000406 */
[----:B------:R-:W-:Y:S04]  /*7e30*/  STS.U16 [R184+UR6+0x2480], R117 ;  /* 0x00248075b8007988 */ /* 0x000fe80008000406 */
[----:B------:R-:W-:Y:S04]  /*7e40*/  STS.U16 [R184+UR6+0x2880], R130 ;  /* 0x00288082b8007988 */ /* 0x000fe80008000406 */
[----:B------:R-:W-:Y:S04]  /*7e50*/  STS.U16 [R184+UR6+0x2c80], R50 ;  /* 0x002c8032b8007988 */ /* 0x000fe80008000406 */
[----:B------:R-:W-:Y:S04]  /*7e60*/  STS.U16 [R184+UR6+0x3080], R37 ;  /* 0x00308025b8007988 */ /* 0x000fe80008000406 */
[----:B------:R-:W-:Y:S04]  /*7e70*/  STS.U16 [R131+UR6+0x3900], R177 ;  /* 0x003900b183007988 */ /* 0x000fe80008000406 */
[----:B------:R-:W-:Y:S04]  /*7e80*/  STS.U16 [R131+UR6+0x3d00], R138 ;  /* 0x003d008a83007988 */ /* 0x000fe80008000406 */
[----:B------:R-:W-:Y:S04]  /*7e90*/  STS.U16 [R131+UR6+0x2100], R58 ;  /* 0x0021003a83007988 */ /* 0x000fe80008000406 */
[----:B------:R0:W-:Y:S04]  /*7ea0*/  STS.U16 [R131+UR6+0x2500], R48 ;  /* 0x0025003083007988 */ /* 0x0001e80008000406 */
[----:B------:R-:W-:Y:S04]  /*7eb0*/  STS.U16 [R131+UR6+0x2900], R49 ;  /* 0x0029003183007988 */ /* 0x000fe80008000406 */
        /* <DEDUP_REMOVED lines=20> */
[----:B------:R0:W-:Y:S04]  /*8000*/  STS.U16 [R44+UR6+0x3600], R163 ;  /* 0x003600a32c007988 */ /* 0x0001e80008000406 */
        /* <DEDUP_REMOVED lines=11> */
[----:B---3--:R-:W-:Y:S04]  /*80c0*/  STS.U16 [R29+UR6+0x2300], R133 ;  /* 0x002300851d007988 */ /* 0x008fe80008000406 */
[----:B------:R-:W-:Y:S04]  /*80d0*/  STS.U16 [R29+UR6+0x2b00], R166 ;  /* 0x002b00a61d007988 */ /* 0x000fe80008000406 */
[----:B------:R-:W-:Y:S04]  /*80e0*/  STS.U16 [R29+UR6+0x2f00], R169 ;  /* 0x002f00a91d007988 */ /* 0x000fe80008000406 */
[----:B------:R-:W-:Y:S04]  /*80f0*/  STS.U16 [R29+UR6+0x3300], R170 ;  /* 0x003300aa1d007988 */ /* 0x000fe80008000406 */
[----:B------:R-:W-:Y:S04]  /*8100*/  STS.U16 [R29+UR6+0x3700], R34 ;  /* 0x003700221d007988 */ /* 0x000fe80008000406 */
[----:B------:R-:W-:Y:S04]  /*8110*/  STS.U16 [R45+UR6+0x3780], R174 ;  /* 0x003780ae2d007988 */ /* 0x000fe80008000406 */
[----:B------:R-:W-:Y:S04]  /*8120*/  STS.U16 [R45+UR6+0x3b80], R118 ;  /* 0x003b80762d007988 */ /* 0x000fe80008000406 */
[----:B------:R-:W-:Y:S04]  /*8130*/  STS.U16 [R45+UR6+0x3f80], R38 ;  /* 0x003f80262d007988 */ /* 0x000fe80008000406 */
[----:B----4-:R-:W-:Y:S04]  /*8140*/  STS.U16 [R45+UR6+0x2380], R32 ;  /* 0x002380202d007988 */ /* 0x010fe80008000406 */
[----:B------:R-:W-:Y:S04]  /*8150*/  STS.U16 [R45+UR6+0x2780], R30 ;  /* 0x0027801e2d007988 */ /* 0x000fe80008000406 */
[----:B--2---:R-:W-:Y:S04]  /*8160*/  STS.U16 [R45+UR6+0x2b80], R134 ;  /* 0x002b80862d007988 */ /* 0x004fe80008000406 */
[----:B------:R-:W-:Y:S04]  /*8170*/  STS.U16 [R45+UR6+0x2f80], R132 ;  /* 0x002f80842d007988 */ /* 0x000fe80008000406 */
[----:B------:R-:W-:Y:S01]  /*8180*/  STS.U16 [R45+UR6+0x3380], R167 ;  /* 0x003380a72d007988 */ /* 0x000fe20008000406 */
[----:B------:R-:W-:Y:S01]  /*8190*/  UMOV UR7, 0x400 ;  /* 0x0000040000077882 */ /* 0x000fe20000000000 */
[----:B------:R-:W-:Y:S01]  /*81a0*/  LOP3.LUT R3, R3, 0x400, R31, 0xf8, !PT ;  /* 0x0000040003037812 */ /* 0x000fe200078ef81f */
[----:B-1----:R-:W-:Y:S01]  /*81b0*/  ULEA UR7, UR8, UR7, 0x18 ;  /* 0x0000000708077291 */ /* 0x002fe2000f8ec0ff */
[----:B------:R-:W-:Y:S02]  /*81c0*/  BAR.SYNC.DEFER_BLOCKING 0x0 ;  /* 0x0000000000007b1d */ /* 0x000fe40000010000 */
[----:B------:R-:W-:-:S02]  /*81d0*/  LOP3.LUT R164, R3, 0x60, RZ, 0x3c, !PT ;  /* 0x0000006003a47812 */ /* 0x000fc400078e3cff */
[C---:B------:R-:W-:Y:S02]  /*81e0*/  LOP3.LUT R162, R3.reuse, 0x20, RZ, 0x3c, !PT ;  /* 0x0000002003a27812 */ /* 0x040fe400078e3cff */
[----:B0-----:R-:W-:Y:S02]  /*81f0*/  LOP3.LUT R163, R3, 0x40, RZ, 0x3c, !PT ;  /* 0x0000004003a37812 */ /* 0x001fe400078e3cff */
[----:B------:R-:W-:Y:S04]  /*8200*/  LDSM.16.M88.4 R28, [R136+UR7+0x2000] ;  /* 0x00200007881c783b */ /* 0x000fe80008000200 */
[----:B------:R-:W-:Y:S04]  /*8210*/  LDSM.16.M88.4 R32, [R136+UR7+0x2800] ;  /* 0x002800078820783b */ /* 0x000fe80008000200 */
[----:B------:R-:W-:Y:S04]  /*8220*/  LDSM.16.M88.4 R36, [R136+UR7+0x3000] ;  /* 0x003000078824783b */ /* 0x000fe80008000200 */
[----:B------:R-:W-:Y:S04]  /*8230*/  LDSM.16.M88.4 R40, [R136+UR7+0x3800] ;  /* 0x003800078828783b */ /* 0x000fe80008000200 */
[----:B------:R-:W0:Y:S04]  /*8240*/  LDSM.16.MT88.4 R116, [R164+UR7] ;  /* 0x00000007a474783b */ /* 0x000e280008004200 */
[----:B------:R-:W1:Y:S04]  /*8250*/  LDSM.16.MT88.4 R56, [R3+UR7] ;  /* 0x000000070338783b */ /* 0x000e680008004200 */
[----:B------:R-:W2:Y:S04]  /*8260*/  LDSM.16.MT88.4 R132, [R162+UR7] ;  /* 0x00000007a284783b */ /* 0x000ea80008004200 */
[----:B------:R-:W3:Y:S04]  /*8270*/  LDSM.16.MT88.4 R128, [R163+UR7] ;  /* 0x00000007a380783b */ /* 0x000ee80008004200 */
[----:B------:R-:W4:Y:S04]  /*8280*/  LDSM.16.MT88.4 R44, [R3+UR7+0x800] ;  /* 0x00080007032c783b */ /* 0x000f280008004200 */
[----:B------:R-:W1:Y:S04]  /*8290*/  LDSM.16.MT88.4 R48, [R162+UR7+0x800] ;  /* 0x00080007a230783b */ /* 0x000e680008004200 */
[----:B------:R-:W1:Y:S01]  /*82a0*/  LDSM.16.MT88.4 R52, [R163+UR7+0x800] ;  /* 0x00080007a334783b */ /* 0x000e620008004200 */
[C---:B0-----:R-:W-:Y:S08]  /*82b0*/  HMMA.16816.F32 R84, R116.reuse, R28, R84 ;  /* 0x0000001c7454723c */ /* 0x041ff00000001854 */
[C---:B------:R-:W-:Y:S08]  /*82c0*/  HMMA.16816.F32 R96, R116.reuse, R32, R96 ;  /* 0x000000207460723c */ /* 0x040ff00000001860 */
[C---:B------:R-:W-:Y:S08]  /*82d0*/  HMMA.16816.F32 R104, R116.reuse, R36, R104 ;  /* 0x000000247468723c */ /* 0x040ff00000001868 */
[----:B------:R-:W-:Y:S01]  /*82e0*/  HMMA.16816.F32 R108, R116, R40, R108 ;  /* 0x00000028746c723c */ /* 0x000fe2000000186c */
[----:B------:R-:W0:Y:S07]  /*82f0*/  LDSM.16.MT88.4 R116, [R164+UR7+0x800] ;  /* 0x00080007a474783b */ /* 0x000e2e0008004200 */
[C---:B-1----:R-:W-:Y:S08]  /*8300*/  HMMA.16816.F32 R112, R56.reuse, R28, R112 ;  /* 0x0000001c3870723c */ /* 0x042ff00000001870 */
[C---:B------:R-:W-:Y:S08]  /*8310*/  HMMA.16816.F32 R120, R56.reuse, R32, R120 ;  /* 0x000000203878723c */ /* 0x040ff00000001878 */
[C---:B------:R-:W-:Y:S08]  /*8320*/  HMMA.16816.F32 R64, R56.reuse, R36, R64 ;  /* 0x000000243840723c */ /* 0x040ff00000001840 */
[----:B------:R-:W-:Y:S08]  /*8330*/  HMMA.16816.F32 R56, R56, R40, R124 ;  /* 0x000000283838723c */ /* 0x000ff0000000187c */
[C---:B--2---:R-:W-:Y:S08]  /*8340*/  HMMA.16816.F32 R60, R132.reuse, R28, R60 ;  /* 0x0000001c843c723c */ /* 0x044ff0000000183c */
[C---:B------:R-:W-:Y:S08]  /*8350*/  HMMA.16816.F32 R68, R132.reuse, R32, R68 ;  /* 0x000000208444723c */ /* 0x040ff00000001844 */
[C---:B------:R-:W-:Y:S08]  /*8360*/  HMMA.16816.F32 R72, R132.reuse, R36, R72 ;  /* 0x000000248448723c */ /* 0x040ff00000001848 */
[----:B------:R-:W-:Y:S01]  /*8370*/  HMMA.16816.F32 R76, R132, R40, R76 ;  /* 0x00000028844c723c */ /* 0x000fe2000000184c */
[----:B------:R-:W-:Y:S07]  /*8380*/  LDSM.16.MT88.4 R132, [R162+UR7+0x1000] ;  /* 0x00100007a284783b */ /* 0x000fee0008004200 */
[C---:B---3--:R-:W-:Y:S08]  /*8390*/  HMMA.16816.F32 R80, R128.reuse, R28, R80 ;  /* 0x0000001c8050723c */ /* 0x048ff00000001850 */
[C---:B------:R-:W-:Y:S08]  /*83a0*/  HMMA.16816.F32 R100, R128.reuse, R32, R100 ;  /* 0x000000208064723c */ /* 0x040ff00000001864 */
[C---:B------:R-:W-:Y:S08]  /*83b0*/  HMMA.16816.F32 R92, R128.reuse, R36, R92 ;  /* 0x00000024805c723c */ /* 0x040ff0000000185c */
[----:B------:R-:W-:Y:S01]  /*83c0*/  HMMA.16816.F32 R88, R128, R40, R88 ;  /* 0x000000288058723c */ /* 0x000fe20000001858 */
[----:B------:R-:W-:Y:S01]  /*83d0*/  LOP3.LUT R32, R136, 0x40, RZ, 0x3c, !PT ;  /* 0x0000004088207812 */ /* 0x000fe200078e3cff */
[----:B------:R-:W-:Y:S04]  /*83e0*/  LDSM.16.MT88.4 R128, [R3+UR7+0x1000] ;  /* 0x001000070380783b */ /* 0x000fe80008004200 */
[----:B------:R-:W-:Y:S02]  /*83f0*/  LDSM.16.MT88.4 R136, [R164+UR7+0x1000] ;  /* 0x00100007a488783b */ /* 0x000fe40008004200 */
[C---:B----4-:R-:W-:Y:S08]  /*8400*/  HMMA.16816.F32 R112, R44.reuse, R30, R112 ;  /* 0x0000001e2c70723c */ /* 0x050ff00000001870 */
[C---:B------:R-:W-:Y:S08]  /*8410*/  HMMA.16816.F32 R120, R44.reuse, R34, R120 ;  /* 0x000000222c78723c */ /* 0x040ff00000001878 */
[C---:B------:R-:W-:Y:S08]  /*8420*/  HMMA.16816.F32 R64, R44.reuse, R38, R64 ;  /* 0x000000262c40723c */ /* 0x040ff00000001840 */
[----:B------:R-:W-:Y:S01]  /*8430*/  HMMA.16816.F32 R124, R44, R42, R56 ;  /* 0x0000002a2c7c723c */ /* 0x000fe20000001838 */
[----:B------:R-:W1:Y:S04]  /*8440*/  LDSM.16.M88.4 R56, [R32+UR7+0x2000] ;  /* 0x002000072038783b */ /* 0x000e680008000200 */
[----:B------:R-:W2:Y:S03]  /*8450*/  LDSM.16.M88.4 R44, [R32+UR7+0x2800] ;  /* 0x00280007202c783b */ /* 0x000ea60008000200 */
[C---:B------:R-:W-:Y:S08]  /*8460*/  HMMA.16816.F32 R60, R48.reuse, R30, R60 ;  /* 0x0000001e303c723c */ /* 0x040ff0000000183c */
[C---:B------:R-:W-:Y:S08]  /*8470*/  HMMA.16816.F32 R68, R48.reuse, R34, R68 ;  /* 0x000000223044723c */ /* 0x040ff00000001844 */
[C---:B------:R-:W-:Y:S08]  /*8480*/  HMMA.16816.F32 R72, R48.reuse, R38, R72 ;  /* 0x000000263048723c */ /* 0x040ff00000001848 */
[----:B------:R-:W-:Y:S01]  /*8490*/  HMMA.16816.F32 R76, R48, R42, R76 ;  /* 0x0000002a304c723c */ /* 0x000fe2000000184c */
[----:B------:R-:W3:Y:S07]  /*84a0*/  LDSM.16.M88.4 R48, [R32+UR7+0x3000] ;  /* 0x003000072030783b */ /* 0x000eee0008000200 */
[C---:B------:R-:W-:Y:S08]  /*84b0*/  HMMA.16816.F32 R80, R52.reuse, R30, R80 ;  /* 0x0000001e3450723c */ /* 0x040ff00000001850 */
[C---:B------:R-:W-:Y:S08]  /*84c0*/  HMMA.16816.F32 R100, R52.reuse, R34, R100 ;  /* 0x000000223464723c */ /* 0x040ff00000001864 */
[C---:B------:R-:W-:Y:S08]  /*84d0*/  HMMA.16816.F32 R92, R52.reuse, R38, R92 ;  /* 0x00000026345c723c */ /* 0x040ff0000000185c */
[----:B------:R-:W-:Y:S01]  /*84e0*/  HMMA.16816.F32 R88, R52, R42, R88 ;  /* 0x0000002a3458723c */ /* 0x000fe20000001858 */
[----:B------:R-:W4:Y:S07]  /*84f0*/  LDSM.16.M88.4 R52, [R32+UR7+0x3800] ;  /* 0x003800072034783b */ /* 0x000f2e0008000200 */
[C---:B0-----:R-:W-:Y:S01]  /*8500*/  HMMA.16816.F32 R84, R116.reuse, R30, R84 ;  /* 0x0000001e7454723c */ /* 0x041fe20000001854 */
[----:B------:R-:W0:Y:S07]  /*8510*/  LDSM.16.MT88.4 R28, [R163+UR7+0x1000] ;  /* 0x00100007a31c783b */ /* 0x000e2e0008004200 */
[C---:B------:R-:W-:Y:S01]  /*8520*/  HMMA.16816.F32 R96, R116.reuse, R34, R96 ;  /* 0x000000227460723c */ /* 0x040fe20000001860 */
[----:B------:R-:W-:Y:S07]  /*8530*/  LDSM.16.MT88.4 R32, [R163+UR7+0x1800] ;  /* 0x00180007a320783b */ /* 0x000fee0008004200 */
[C---:B------:R-:W-:Y:S01]  /*8540*/  HMMA.16816.F32 R104, R116.reuse, R38, R104 ;  /* 0x000000267468723c */ /* 0x040fe20000001868 */
[----:B------:R-:W-:Y:S07]  /*8550*/  LDSM.16.MT88.4 R36, [R162+UR7+0x1800] ;  /* 0x00180007a224783b */ /* 0x000fee0008004200 */
[----:B------:R-:W-:Y:S01]  /*8560*/  HMMA.16816.F32 R116, R116, R42, R108 ;  /* 0x0000002a7474723c */ /* 0x000fe2000000186c */
[----:B------:R1:W0:Y:S04]  /*8570*/  LDSM.16.MT88.4 R40, [R3+UR7+0x1800] ;  /* 0x001800070328783b */ /* 0x0002280008004200 */
[----:B------:R-:W0:Y:S01]  /*8580*/  LDSM.16.MT88.4 R108, [R164+UR7+0x1800] ;  /* 0x00180007a46c783b */ /* 0x000e220008004200 */
[----:B-1----:R-:W1:Y:S02]  /*8590*/  LDC R3, c[0x0][0x3a8] ;  /* 0x0000ea00ff037b82 */ /* 0x002e640000000800 */
[----:B------:R-:W-:Y:S01]  /*85a0*/  HMMA.16816.F32 R112, R128, R56, R112 ;  /* 0x000000388070723c */ /* 0x000fe20000001870 */
[----:B------:R-:W-:-:S02]  /*85b0*/  IMAD.MOV.U32 R173, RZ, RZ, R192 ;  /* 0x000000ffffad7224 */ /* 0x000fc400078e00c0 */
[----:B------:R-:W-:-:S05]  /*85c0*/  IMAD.MOV.U32 R171, RZ, RZ, R193 ;  /* 0x000000ffffab7224 */ /* 0x000fca00078e00c1 */
[C---:B--2---:R-:W-:Y:S08]  /*85d0*/  HMMA.16816.F32 R120, R128.reuse, R44, R120 ;  /* 0x0000002c8078723c */ /* 0x044ff00000001878 */
[C---:B---3--:R-:W-:Y:S08]  /*85e0*/  HMMA.16816.F32 R64, R128.reuse, R48, R64 ;  /* 0x000000308040723c */ /* 0x048ff00000001840 */
[----:B----4-:R-:W-:Y:S01]  /*85f0*/  HMMA.16816.F32 R124, R128, R52, R124 ;  /* 0x00000034807c723c */ /* 0x010fe2000000187c */
[----:B------:R-:W2:Y:S04]  /*8600*/  LDL.LU R129, [R1+0x58] ;  /* 0x0000580001817983 */ /* 0x000ea80000300800 */
[----:B------:R-:W3:Y:S03]  /*8610*/  LDL.LU R163, [R1+0x70] ;  /* 0x0000700001a37983 */ /* 0x000ee60000300800 */
[-C--:B------:R-:W-:Y:S01]  /*8620*/  HMMA.16816.F32 R68, R132, R44.reuse, R68 ;  /* 0x0000002c8444723c */ /* 0x080fe20000001844 */
[----:B------:R-:W4:Y:S04]  /*8630*/  LDL.LU R162, [R1+0x78] ;  /* 0x0000780001a27983 */ /* 0x000f280000300800 */
[----:B------:R-:W2:Y:S03]  /*8640*/  LDL.LU R170, [R1+0x8] ;  /* 0x0000080001aa7983 */ /* 0x000ea60000300800 */
[-C--:B0-----:R-:W-:Y:S01]  /*8650*/  HMMA.16816.F32 R100, R28, R44.reuse, R100 ;  /* 0x0000002c1c64723c */ /* 0x081fe20000001864 */
[----:B------:R-:W2:Y:S07]  /*8660*/  LDL.LU R169, [R1+0x80] ;  /* 0x0000800001a97983 */ /* 0x000eae0000300800 */
[----:B------:R-:W-:Y:S01]  /*8670*/  HMMA.16816.F32 R96, R136, R44, R96 ;  /* 0x0000002c8860723c */ /* 0x000fe20000001860 */
[----:B------:R-:W2:Y:S01]  /*8680*/  LDL.LU R166, [R1+0xc] ;  /* 0x00000c0001a67983 */ /* 0x000ea20000300800 */
[----:B------:R-:W-:-:S03]  /*8690*/  IMAD.MOV.U32 R167, RZ, RZ, R173 ;  /* 0x000000ffffa77224 */ /* 0x000fc600078e00ad */
[----:B------:R-:W4:Y:S03]  /*86a0*/  LDL.LU R182, [R1+0x84] ;  /* 0x0000840001b67983 */ /* 0x000f260000300800 */
[----:B------:R-:W-:Y:S01]  /*86b0*/  HMMA.16816.F32 R72, R132, R48, R72 ;  /* 0x000000308448723c */ /* 0x000fe20000001848 */
[----:B------:R-:W4:Y:S01]  /*86c0*/  LDL.LU R168, [R1+0x10] ;  /* 0x0000100001a87983 */ /* 0x000f220000300800 */
[----:B------:R-:W-:-:S06]  /*86d0*/  IMAD.MOV.U32 R176, RZ, RZ, R189 ;  /* 0x000000ffffb07224 */ /* 0x000fcc00078e00bd */
[----:B------:R-:W-:Y:S01]  /*86e0*/  HMMA.16816.F32 R92, R28, R48, R92 ;  /* 0x000000301c5c723c */ /* 0x000fe2000000185c */
[----:B------:R-:W4:Y:S01]  /*86f0*/  LDL.LU R165, [R1+0x88] ;  /* 0x0000880001a57983 */ /* 0x000f220000300800 */
[----:B------:R-:W-:-:S06]  /*8700*/  IMAD.MOV.U32 R131, RZ, RZ, R171 ;  /* 0x000000ffff837224 */ /* 0x000fcc00078e00ab */
[----:B------:R-:W-:Y:S01]  /*8710*/  HMMA.16816.F32 R104, R136, R48, R104 ;  /* 0x000000308868723c */ /* 0x000fe20000001868 */
[----:B------:R-:W4:Y:S01]  /*8720*/  LDL.LU R173, [R1+0x14] ;  /* 0x0000140001ad7983 */ /* 0x000f220000300800 */
[----:B------:R-:W-:Y:S02]  /*8730*/  IMAD.MOV.U32 R130, RZ, RZ, R172 ;  /* 0x000000ffff827224 */ /* 0x000fe400078e00ac */
[----:B-1----:R-:W-:Y:S01]  /*8740*/  IMAD.SHL.U32 R3, R3, 0x40, RZ ;  /* 0x0000004003037824 */ /* 0x002fe200078e00ff */
[----:B------:R-:W4:Y:S01]  /*8750*/  LDL.LU R171, [R1+0x1c] ;  /* 0x00001c0001ab7983 */ /* 0x000f220000300800 */
[----:B------:R-:W-:-:S03]  /*8760*/  IMAD.MOV.U32 R174, RZ, RZ, R176 ;  /* 0x000000ffffae7224 */ /* 0x000fc600078e00b0 */
[----:B------:R-:W4:Y:S01]  /*8770*/  LDL.LU R172, [R1+0x98] ;  /* 0x0000980001ac7983 */ /* 0x000f220000300800 */
[----:B------:R-:W-:-:S04]  /*8780*/  IMAD.WIDE R24, R3, 0x2, R24 ;  /* 0x0000000203187825 */ /* 0x000fc800078e0218 */
[----:B------:R-:W-:Y:S01]  /*8790*/  IMAD.MOV.U32 R186, RZ, RZ, R188 ;  /* 0x000000ffffba7224 */ /* 0x000fe200078e00bc */
[----:B------:R-:W4:Y:S01]  /*87a0*/  LDL.LU R185, [R1+0x24] ;  /* 0x0000240001b97983 */ /* 0x000f220000300800 */
[----:B------:R-:W-:Y:S01]  /*87b0*/  HMMA.16816.F32 R120, R40, R46, R120 ;  /* 0x0000002e2878723c */ /* 0x000fe20000001878 */
[----:B------:R-:W-:Y:S01]  /*87c0*/  IMAD.MOV.U32 R48, RZ, RZ, R252 ;  /* 0x000000ffff307224 */ /* 0x000fe200078e00fc */
[----:B------:R-:W0:Y:S01]  /*87d0*/  LDC R3, c[0x0][0x3ac] ;  /* 0x0000eb00ff037b82 */ /* 0x000e220000000800 */
[----:B------:R-:W4:Y:S04]  /*87e0*/  LDL.LU R175, [R1+0x9c] ;  /* 0x00009c0001af7983 */ /* 0x000f280000300800 */
[----:B------:R-:W4:Y:S04]  /*87f0*/  LDL.LU R177, [R1+0x28] ;  /* 0x0000280001b17983 */ /* 0x000f280000300800 */
[----:B------:R-:W4:Y:S01]  /*8800*/  LDL.LU R176, [R1+0xa0] ;  /* 0x0000a00001b07983 */ /* 0x000f220000300800 */
[----:B------:R-:W-:-:S03]  /*8810*/  IMAD.MOV.U32 R236, RZ, RZ, R25 ;  /* 0x000000ffffec7224 */ /* 0x000fc600078e0019 */
[----:B------:R-:W4:Y:S01]  /*8820*/  LDL.LU R179, [R1+0x2c] ;  /* 0x00002c0001b37983 */ /* 0x000f220000300800 */
[----:B------:R-:W-:-:S03]  /*8830*/  IMAD.MOV.U32 R25, RZ, RZ, R10 ;  /* 0x000000ffff197224 */ /* 0x000fc600078e000a */
[----:B------:R-:W4:Y:S01]  /*8840*/  LDL.LU R178, [R1+0xa4] ;  /* 0x0000a40001b27983 */ /* 0x000f220000300800 */
[----:B------:R-:W-:Y:S03]  /*8850*/  HMMA.16816.F32 R68, R36, R46, R68 ;  /* 0x0000002e2444723c */ /* 0x000fe60000001844 */
[----:B------:R-:W4:Y:S01]  /*8860*/  LDL.LU R181, [R1+0x30] ;  /* 0x0000300001b57983 */ /* 0x000f220000300800 */
[----:B------:R-:W-:-:S03]  /*8870*/  MOV R10, R186 ;  /* 0x000000ba000a7202 */ /* 0x000fc60000000f00 */
[----:B------:R-:W4:Y:S01]  /*8880*/  LDL.LU R180, [R1+0xa8] ;  /* 0x0000a80001b47983 */ /* 0x000f220000300800 */
[-C--:B------:R-:W-:Y:S03]  /*8890*/  HMMA.16816.F32 R100, R32, R46.reuse, R100 ;  /* 0x0000002e2064723c */ /* 0x080fe60000001864 */
[----:B------:R-:W4:Y:S04]  /*88a0*/  LDL.LU R183, [R1+0x34] ;  /* 0x0000340001b77983 */ /* 0x000f280000300800 */
[----:B------:R-:W4:Y:S01]  /*88b0*/  LDL.LU R184, [R1+0xb0] ;  /* 0x0000b00001b87983 */ /* 0x000f220000300800 */
[----:B------:R-:W-:Y:S01]  /*88c0*/  HMMA.16816.F32 R96, R108, R46, R96 ;  /* 0x0000002e6c60723c */ /* 0x000fe20000001860 */
[----:B------:R-:W-:-:S02]  /*88d0*/  IMAD.MOV.U32 R46, RZ, RZ, R251 ;  /* 0x000000ffff2e7224 */ /* 0x000fc400078e00fb */
[----:B------:R-:W4:Y:S04]  /*88e0*/  LDL.LU R186, [R1+0x38] ;  /* 0x0000380001ba7983 */ /* 0x000f280000300800 */
[----:B------:R-:W4:Y:S01]  /*88f0*/  LDL.LU R251, [R1+0x100] ;  /* 0x0001000001fb7983 */ /* 0x000f220000300800 */
[C---:B------:R-:W-:Y:S03]  /*8900*/  HMMA.16816.F32 R84, R136.reuse, R56, R84 ;  /* 0x000000388854723c */ /* 0x040fe60000001854 */
[----:B------:R-:W4:Y:S05]  /*8910*/  LDL.LU R252, [R1+0xfc] ;  /* 0x0000fc0001fc7983 */ /* 0x000f2a0000300800 */
[----:B------:R-:W-:Y:S08]  /*8920*/  HMMA.16816.F32 R116, R136, R52, R116 ;  /* 0x000000348874723c */ /* 0x000ff00000001874 */
[-C--:B------:R-:W-:Y:S08]  /*8930*/  HMMA.16816.F32 R64, R40, R50.reuse, R64 ;  /* 0x000000322840723c */ /* 0x080ff00000001840 */
[-C--:B------:R-:W-:Y:S08]  /*8940*/  HMMA.16816.F32 R72, R36, R50.reuse, R72 ;  /* 0x000000322448723c */ /* 0x080ff00000001848 */
[-C--:B------:R-:W-:Y:S08]  /*8950*/  HMMA.16816.F32 R92, R32, R50.reuse, R92 ;  /* 0x00000032205c723c */ /* 0x080ff0000000185c */
[----:B------:R-:W-:Y:S01]  /*8960*/  HMMA.16816.F32 R104, R108, R50, R104 ;  /* 0x000000326c68723c */ /* 0x000fe20000001868 */
[----:B------:R-:W-:-:S02]  /*8970*/  IMAD.MOV.U32 R50, RZ, RZ, R190 ;  /* 0x000000ffff327224 */ /* 0x000fc400078e00be */
[----:B------:R-:W4:Y:S05]  /*8980*/  LDL.LU R190, [R1+0xf8] ;  /* 0x0000f80001be7983 */ /* 0x000f2a0000300800 */
[-C--:B------:R-:W-:Y:S08]  /*8990*/  HMMA.16816.F32 R76, R132, R52.reuse, R76 ;  /* 0x00000034844c723c */ /* 0x080ff0000000184c */
[----:B------:R-:W-:Y:S01]  /*89a0*/  HMMA.16816.F32 R88, R28, R52, R88 ;  /* 0x000000341c58723c */ /* 0x000fe20000001858 */
[----:B------:R-:W-:-:S02]  /*89b0*/  IMAD.MOV.U32 R52, RZ, RZ, R191 ;  /* 0x000000ffff347224 */ /* 0x000fc400078e00bf */
[----:B------:R-:W4:Y:S05]  /*89c0*/  LDL.LU R191, [R1+0xf4] ;  /* 0x0000f40001bf7983 */ /* 0x000f2a0000300800 */
[C---:B------:R-:W-:Y:S08]  /*89d0*/  HMMA.16816.F32 R84, R108.reuse, R58, R84 ;  /* 0x0000003a6c54723c */ /* 0x040ff00000001854 */
[----:B------:R-:W-:Y:S01]  /*89e0*/  HMMA.16816.F32 R108, R108, R54, R116 ;  /* 0x000000366c6c723c */ /* 0x000fe20000001874 */
[----:B------:R-:W-:-:S02]  /*89f0*/  IMAD.MOV.U32 R116, RZ, RZ, R9 ;  /* 0x000000ffff747224 */ /* 0x000fc400078e0009 */
[----:B------:R-:W4:Y:S01]  /*8a00*/  LDL.LU R9, [R1+0xf0] ;  /* 0x0000f00001097983 */ /* 0x000f220000300800 */
[----:B------:R-:W-:Y:S02]  /*8a10*/  IMAD.MOV.U32 R128, RZ, RZ, R195 ;  /* 0x000000ffff807224 */ /* 0x000fe400078e00c3 */
[----:B------:R-:W-:Y:S02]  /*8a20*/  IMAD.MOV.U32 R118, RZ, RZ, R187 ;  /* 0x000000ffff767224 */ /* 0x000fe400078e00bb */
[----:B------:R-:W-:Y:S01]  /*8a30*/  IMAD.MOV.U32 R44, RZ, RZ, R128 ;  /* 0x000000ffff2c7224 */ /* 0x000fe200078e0080 */
[----:B------:R-:W4:Y:S01]  /*8a40*/  LDL.LU R187, [R1+0xec] ;  /* 0x0000ec0001bb7983 */ /* 0x000f220000300800 */
[----:B------:R-:W-:-:S03]  /*8a50*/  IMAD.MOV.U32 R128, RZ, RZ, R0 ;  /* 0x000000ffff807224 */ /* 0x000fc600078e0000 */
[----:B------:R-:W4:Y:S01]  /*8a60*/  LDL.LU R0, [R1+0xe8] ;  /* 0x0000e80001007983 */ /* 0x000f220000300800 */
[-C--:B------:R-:W-:Y:S08]  /*8a70*/  HMMA.16816.F32 R60, R132, R56.reuse, R60 ;  /* 0x00000038843c723c */ /* 0x080ff0000000183c */
[----:B------:R-:W-:Y:S01]  /*8a80*/  HMMA.16816.F32 R80, R28, R56, R80 ;  /* 0x000000381c50723c */ /* 0x000fe20000001850 */
[----:B------:R-:W-:-:S02]  /*8a90*/  IMAD.MOV.U32 R56, RZ, RZ, R130 ;  /* 0x000000ffff387224 */ /* 0x000fc400078e0082 */
[----:B---3--:R-:W-:Y:S02]  /*8aa0*/  IMAD.MOV.U32 R130, RZ, RZ, R163 ;  /* 0x000000ffff827224 */ /* 0x008fe400078e00a3 */
[----:B--2---:R-:W-:Y:S02]  /*8ab0*/  IMAD.MOV.U32 R163, RZ, RZ, R166 ;  /* 0x000000ffffa37224 */ /* 0x004fe400078e00a6 */
[----:B----4-:R-:W-:Y:S02]  /*8ac0*/  IMAD.MOV.U32 R132, RZ, RZ, R190 ;  /* 0x000000ffff847224 */ /* 0x010fe400078e00be */
[----:B------:R-:W2:Y:S01]  /*8ad0*/  LDL.LU R190, [R1+0xe4] ;  /* 0x0000e40001be7983 */ /* 0x000ea20000300800 */
[----:B------:R-:W-:-:S03]  /*8ae0*/  IMAD.MOV.U32 R135, RZ, RZ, R191 ;  /* 0x000000ffff877224 */ /* 0x000fc600078e00bf */
[----:B------:R-:W3:Y:S01]  /*8af0*/  LDL.LU R191, [R1+0xe0] ;  /* 0x0000e00001bf7983 */ /* 0x000ee20000300800 */
[----:B------:R-:W-:-:S03]  /*8b00*/  MOV R166, R9 ;  /* 0x0000000900a67202 */ /* 0x000fc60000000f00 */
[----:B------:R-:W4:Y:S01]  /*8b10*/  LDL.LU R9, [R1+0xdc] ;  /* 0x0000dc0001097983 */ /* 0x000f220000300800 */
[----:B------:R-:W-:Y:S01]  /*8b20*/  IMAD.MOV.U32 R164, RZ, RZ, R194 ;  /* 0x000000ffffa47224 */ /* 0x000fe200078e00c2 */
[C---:B------:R-:W-:Y:S01]  /*8b30*/  HMMA.16816.F32 R112, R40.reuse, R58, R112 ;  /* 0x0000003a2870723c */ /* 0x040fe20000001870 */
[----:B------:R-:W-:Y:S02]  /*8b40*/  IMAD.MOV.U32 R138, RZ, RZ, R169 ;  /* 0x000000ffff8a7224 */ /* 0x000fe400078e00a9 */
[----:B------:R-:W-:Y:S02]  /*8b50*/  IMAD.MOV.U32 R169, RZ, RZ, R187 ;  /* 0x000000ffffa97224 */ /* 0x000fe400078e00bb */
[----:B------:R-:W4:Y:S03]  /*8b60*/  LDL.LU R187, [R1+0xd8] ;  /* 0x0000d80001bb7983 */ /* 0x000f260000300800 */
[----:B------:R-:W-:Y:S01]  /*8b70*/  HMMA.16816.F32 R124, R40, R54, R124 ;  /* 0x00000036287c723c */ /* 0x000fe2000000187c */
[----:B------:R-:W-:-:S02]  /*8b80*/  IMAD.MOV.U32 R42, RZ, RZ, R164 ;  /* 0x000000ffff2a7224 */ /* 0x000fc400078e00a4 */
[----:B------:R-:W-:Y:S02]  /*8b90*/  IMAD.MOV.U32 R164, RZ, RZ, R165 ;  /* 0x000000ffffa47224 */ /* 0x000fe400078e00a5 */
[----:B------:R-:W-:Y:S02]  /*8ba0*/  IMAD.MOV.U32 R165, RZ, RZ, R168 ;  /* 0x000000ffffa57224 */ /* 0x000fe400078e00a8 */
[----:B------:R-:W-:Y:S02]  /*8bb0*/  IMAD.MOV.U32 R168, RZ, RZ, R0 ;  /* 0x000000ffffa87224 */ /* 0x000fe400078e0000 */
[----:B------:R-:W4:Y:S01]  /*8bc0*/  LDL.LU R0, [R1+0xd4] ;  /* 0x0000d40001007983 */ /* 0x000f220000300800 */
[----:B------:R-:W-:Y:S02]  /*8bd0*/  IMAD.MOV.U32 R137, RZ, RZ, R167 ;  /* 0x000000ffff897224 */ /* 0x000fe400078e00a7 */
[----:B------:R-:W-:Y:S02]  /*8be0*/  IMAD.MOV.U32 R139, RZ, RZ, R170 ;  /* 0x000000ffff8b7224 */ /* 0x000fe400078e00aa */
[----:B------:R-:W-:-:S02]  /*8bf0*/  IMAD.MOV.U32 R167, RZ, RZ, R173 ;  /* 0x000000ffffa77224 */ /* 0x000fc400078e00ad */
[----:B------:R-:W-:Y:S02]  /*8c00*/  IMAD.MOV.U32 R134, RZ, RZ, R162 ;  /* 0x000000ffff867224 */ /* 0x000fe400078e00a2 */
[----:B------:R-:W-:Y:S02]  /*8c10*/  IMAD.MOV.U32 R162, RZ, RZ, R182 ;  /* 0x000000ffffa27224 */ /* 0x000fe400078e00b6 */
[----:B------:R-:W-:Y:S02]  /*8c20*/  IMAD.MOV.U32 R182, RZ, RZ, R184 ;  /* 0x000000ffffb67224 */ /* 0x000fe400078e00b8 */
[----:B--2---:R-:W-:Y:S02]  /*8c30*/  IMAD.MOV.U32 R170, RZ, RZ, R190 ;  /* 0x000000ffffaa7224 */ /* 0x004fe400078e00be */
[----:B------:R-:W2:Y:S01]  /*8c40*/  LDL.LU R190, [R1+0xd0] ;  /* 0x0000d00001be7983 */ /* 0x000ea20000300800 */
[----:B---3--:R-:W-:-:S03]  /*8c50*/  IMAD.MOV.U32 R173, RZ, RZ, R191 ;  /* 0x000000ffffad7224 */ /* 0x008fc600078e00bf */
[----:B------:R-:W2:Y:S01]  /*8c60*/  LDL.LU R191, [R1+0xcc] ;  /* 0x0000cc0001bf7983 */ /* 0x000ea20000300800 */
[----:B----4-:R-:W-:-:S03]  /*8c70*/  IMAD.MOV.U32 R184, RZ, RZ, R9 ;  /* 0x000000ffffb87224 */ /* 0x010fc600078e0009 */
[----:B------:R-:W3:Y:S01]  /*8c80*/  LDL.LU R9, [R1+0xc8] ;  /* 0x0000c80001097983 */ /* 0x000ee20000300800 */
[----:B------:R-:W-:Y:S01]  /*8c90*/  IMAD.MOV.U32 R40, RZ, RZ, R20 ;  /* 0x000000ffff287224 */ /* 0x000fe200078e0014 */
[C---:B------:R-:W-:Y:S01]  /*8ca0*/  HMMA.16816.F32 R80, R32.reuse, R58, R80 ;  /* 0x0000003a2050723c */ /* 0x040fe20000001850 */
[----:B------:R-:W-:Y:S02]  /*8cb0*/  IMAD.MOV.U32 R41, RZ, RZ, R144 ;  /* 0x000000ffff297224 */ /* 0x000fe400078e0090 */
[----:B------:R-:W-:Y:S02]  /*8cc0*/  IMAD.MOV.U32 R218, RZ, RZ, R11 ;  /* 0x000000ffffda7224 */ /* 0x000fe400078e000b */
[----:B0-----:R-:W-:Y:S02]  /*8cd0*/  IMAD.SHL.U32 R3, R3, 0x40, RZ ;  /* 0x0000004003037824 */ /* 0x001fe400078e00ff */
[----:B------:R-:W-:Y:S01]  /*8ce0*/  IMAD.MOV.U32 R11, RZ, RZ, R238 ;  /* 0x000000ffff0b7224 */ /* 0x000fe200078e00ee */
[----:B------:R-:W-:Y:S01]  /*8cf0*/  HMMA.16816.F32 R88, R32, R54, R88 ;  /* 0x000000362058723c */ /* 0x000fe20000001858 */
[----:B------:R-:W-:-:S02]  /*8d00*/  IMAD.MOV.U32 R33, RZ, RZ, R140 ;  /* 0x000000ffff217224 */ /* 0x000fc400078e008c */
[----:B------:R-:W-:Y:S02]  /*8d10*/  IMAD.MOV.U32 R43, RZ, RZ, R239 ;  /* 0x000000ffff2b7224 */ /* 0x000fe400078e00ef */
[----:B------:R-:W-:Y:S02]  /*8d20*/  IMAD.MOV.U32 R140, RZ, RZ, R19 ;  /* 0x000000ffff8c7224 */ /* 0x000fe400078e0013 */
[----:B------:R-:W-:Y:S02]  /*8d30*/  IMAD.MOV.U32 R188, RZ, RZ, R18 ;  /* 0x000000ffffbc7224 */ /* 0x000fe400078e0012 */
[----:B------:R-:W-:Y:S02]  /*8d40*/  IMAD.MOV.U32 R45, RZ, RZ, R240 ;  /* 0x000000ffff2d7224 */ /* 0x000fe400078e00f0 */
[----:B------:R-:W-:Y:S02]  /*8d50*/  IMAD.MOV.U32 R47, RZ, RZ, R241 ;  /* 0x000000ffff2f7224 */ /* 0x000fe400078e00f1 */
[----:B------:R-:W-:-:S02]  /*8d60*/  IMAD.MOV.U32 R136, RZ, RZ, R174 ;  /* 0x000000ffff887224 */ /* 0x000fc400078e00ae */
[C---:B------:R-:W-:Y:S01]  /*8d70*/  IMAD.WIDE R18, R3.reuse, 0x2, R40 ;  /* 0x0000000203127825 */ /* 0x040fe200078e0228 */
[C---:B------:R-:W-:Y:S03]  /*8d80*/  HMMA.16816.F32 R76, R36.reuse, R54, R76 ;  /* 0x00000036244c723c */ /* 0x040fe6000000184c */
[----:B------:R-:W-:Y:S02]  /*8d90*/  IMAD.MOV.U32 R49, RZ, RZ, R242 ;  /* 0x000000ffff317224 */ /* 0x000fe400078e00f2 */
[----:B------:R-:W-:Y:S02]  /*8da0*/  IMAD.MOV.U32 R174, RZ, RZ, R175 ;  /* 0x000000ffffae7224 */ /* 0x000fe400078e00af */
[----:B------:R-:W-:Y:S01]  /*8db0*/  IMAD.WIDE R40, R3, 0x2, R10 ;  /* 0x0000000203287825 */ /* 0x000fe200078e020a */
[----:B------:R-:W-:Y:S03]  /*8dc0*/  HMMA.16816.F32 R60, R36, R58, R60 ;  /* 0x0000003a243c723c */ /* 0x000fe6000000183c */
[----:B------:R-:W-:-:S02]  /*8dd0*/  IMAD.MOV.U32 R51, RZ, RZ, R243 ;  /* 0x000000ffff337224 */ /* 0x000fc400078e00f3 */
[----:B------:R-:W-:Y:S02]  /*8de0*/  IMAD.MOV.U32 R175, RZ, RZ, R185 ;  /* 0x000000ffffaf7224 */ /* 0x000fe400078e00b9 */
[----:B------:R-:W-:Y:S01]  /*8df0*/  IMAD.WIDE R42, R3, 0x2, R42 ;  /* 0x00000002032a7825 */ /* 0x000fe200078e022a */
[----:B------:R-:W-:-:S03]  /*8e00*/  MOV R58, R131 ;  /* 0x00000083003a7202 */ /* 0x000fc60000000f00 */
[----:B------:R-:W-:Y:S02]  /*8e10*/  IMAD.MOV.U32 R53, RZ, RZ, R244 ;  /* 0x000000ffff357224 */ /* 0x000fe400078e00f4 */
[----:B------:R-:W-:Y:S02]  /*8e20*/  IMAD.MOV.U32 R185, RZ, RZ, R186 ;  /* 0x000000ffffb97224 */ /* 0x000fe400078e00ba */
[----:B------:R-:W-:-:S04]  /*8e30*/  IMAD.WIDE R44, R3, 0x2, R44 ;  /* 0x00000002032c7825 */ /* 0x000fc800078e022c */
[----:B------:R-:W-:Y:S02]  /*8e40*/  IMAD.MOV.U32 R54, RZ, RZ, R129 ;  /* 0x000000ffff367224 */ /* 0x000fe400078e0081 */
[----:B------:R-:W-:Y:S02]  /*8e50*/  IMAD.MOV.U32 R55, RZ, RZ, R245 ;  /* 0x000000ffff377224 */ /* 0x000fe400078e00f5 */
[----:B------:R-:W-:Y:S02]  /*8e60*/  IMAD.MOV.U32 R186, RZ, RZ, R0 ;  /* 0x000000ffffba7224 */ /* 0x000fe400078e0000 */
[C---:B------:R-:W-:Y:S01]  /*8e70*/  IMAD.WIDE R46, R3.reuse, 0x2, R46 ;  /* 0x00000002032e7825 */ /* 0x040fe200078e022e */
[----:B------:R1:W5:Y:S03]  /*8e80*/  LDL.LU R0, [R1+0xc4] ;  /* 0x0000c40001007983 */ /* 0x0003660000300800 */
[----:B------:R-:W-:Y:S01]  /*8e90*/  IMAD.MOV.U32 R57, RZ, RZ, R246 ;  /* 0x000000ffff397224 */ /* 0x000fe200078e00f6 */
[----:B------:R-:W-:Y:S01]  /*8ea0*/  STL [R1+0x3c], R40 ;  /* 0x00003c2801007387 */ /* 0x000fe20000100800 */
[----:B------:R-:W-:-:S03]  /*8eb0*/  IMAD.WIDE R48, R3, 0x2, R48 ;  /* 0x0000000203307825 */ /* 0x000fc600078e0230 */
[----:B------:R-:W-:Y:S01]  /*8ec0*/  STL [R1+0x40], R42 ;  /* 0x0000402a01007387 */ /* 0x000fe20000100800 */
[----:B------:R-:W-:Y:S02]  /*8ed0*/  IMAD.MOV.U32 R59, RZ, RZ, R247 ;  /* 0x000000ffff3b7224 */ /* 0x000fe400078e00f7 */
[C---:B------:R-:W-:Y:S01]  /*8ee0*/  IMAD.WIDE R50, R3.reuse, 0x2, R50 ;  /* 0x0000000203327825 */ /* 0x040fe200078e0232 */
[----:B------:R-:W-:Y:S03]  /*8ef0*/  STL [R1+0x44], R44 ;  /* 0x0000442c01007387 */ /* 0x000fe60000100800 */
[----:B------:R-:W-:Y:S02]  /*8f00*/  IMAD.MOV.U32 R117, RZ, RZ, R248 ;  /* 0x000000ffff757224 */ /* 0x000fe400078e00f8 */
[----:B------:R-:W-:Y:S01]  /*8f10*/  IMAD.WIDE R52, R3, 0x2, R52 ;  /* 0x0000000203347825 */ /* 0x000fe200078e0234 */
[----:B------:R-:W-:Y:S03]  /*8f20*/  STL [R1+0x48], R46 ;  /* 0x0000482e01007387 */ /* 0x000fe60000100800 */
[----:B------:R-:W-:-:S02]  /*8f30*/  IMAD.MOV.U32 R119, RZ, RZ, R249 ;  /* 0x000000ffff777224 */ /* 0x000fc400078e00f9 */
        /* <DEDUP_REMOVED lines=9> */
[C---:B------:R-:W-:Y:S01]  /*8fd0*/  IMAD.WIDE R116, R3.reuse, 0x2, R116 ;  /* 0x0000000203747825 */ /* 0x040fe200078e0274 */
[----:B------:R-:W-:Y:S03]  /*8fe0*/  STL [R1+0x58], R54 ;  /* 0x0000583601007387 */ /* 0x000fe60000100800 */
        /* <DEDUP_REMOVED lines=15> */
[----:B------:R-:W-:Y:S04]  /*90e0*/  STL [R1+0x78], R134 ;  /* 0x0000788601007387 */ /* 0x000fe80000100800 */
[----:B------:R-:W-:Y:S01]  /*90f0*/  STL [R1], R135 ;  /* 0x0000008701007387 */ /* 0x000fe20000100800 */
[----:B------:R-:W-:-:S03]  /*9100*/  IMAD.WIDE R164, R3, 0x2, R164 ;  /* 0x0000000203a47825 */ /* 0x000fc600078e02a4 */
[----:B------:R-:W-:Y:S01]  /*9110*/  STL [R1+0x7c], R136 ;  /* 0x00007c8801007387 */ /* 0x000fe20000100800 */
[----:B------:R-:W-:-:S03]  /*9120*/  IMAD.WIDE R166, R3, 0x2, R166 ;  /* 0x0000000203a67825 */ /* 0x000fc600078e02a6 */
[----:B------:R-:W-:Y:S01]  /*9130*/  STL [R1+0x4], R137 ;  /* 0x0000048901007387 */ /* 0x000fe20000100800 */
[----:B------:R-:W-:-:S03]  /*9140*/  IMAD.WIDE R168, R3, 0x2, R168 ;  /* 0x0000000203a87825 */ /* 0x000fc600078e02a8 */
[----:B------:R-:W-:Y:S04]  /*9150*/  STL [R1+0x80], R138 ;  /* 0x0000808a01007387 */ /* 0x000fe80000100800 */
[----:B------:R-:W-:Y:S01]  /*9160*/  STL [R1+0x8], R139 ;  /* 0x0000088b01007387 */ /* 0x000fe20000100800 */
[----:B------:R-:W-:-:S03]  /*9170*/  IMAD.WIDE R170, R3, 0x2, R170 ;  /* 0x0000000203aa7825 */ /* 0x000fc600078e02aa */
[----:B------:R-:W-:Y:S04]  /*9180*/  STL [R1+0x84], R162 ;  /* 0x000084a201007387 */ /* 0x000fe80000100800 */
[----:B------:R-:W-:Y:S01]  /*9190*/  STL [R1+0xc], R163 ;  /* 0x00000ca301007387 */ /* 0x000fe20000100800 */
[----:B------:R-:W-:-:S03]  /*91a0*/  MOV R237, R24 ;  /* 0x0000001800ed7202 */ /* 0x000fc60000000f00 */
[----:B------:R-:W-:Y:S01]  /*91b0*/  STL [R1+0x88], R164 ;  /* 0x000088a401007387 */ /* 0x000fe20000100800 */
[----:B------:R-:W-:-:S03]  /*91c0*/  IMAD.WIDE R172, R3, 0x2, R172 ;  /* 0x0000000203ac7825 */ /* 0x000fc600078e02ac */
[----:B------:R-:W-:Y:S01]  /*91d0*/  STL [R1+0x10], R165 ;  /* 0x000010a501007387 */ /* 0x000fe20000100800 */
[----:B------:R-:W-:-:S03]  /*91e0*/  IMAD.MOV.U32 R24, RZ, RZ, R4 ;  /* 0x000000ffff187224 */ /* 0x000fc600078e0004 */
[----:B------:R-:W-:Y:S01]  /*91f0*/  STL [R1+0x8c], R166 ;  /* 0x00008ca601007387 */ /* 0x000fe20000100800 */
[----:B------:R-:W-:-:S03]  /*9200*/  IMAD.MOV.U32 R28, RZ, RZ, R5 ;  /* 0x000000ffff1c7224 */ /* 0x000fc600078e0005 */
[----:B------:R-:W-:Y:S01]  /*9210*/  STL [R1+0x14], R167 ;  /* 0x000014a701007387 */ /* 0x000fe20000100800 */
[----:B------:R-:W-:Y:S01]  /*9220*/  IMAD.MOV.U32 R29, RZ, RZ, R26 ;  /* 0x000000ffff1d7224 */ /* 0x000fe200078e001a */
[----:B------:R-:W-:Y:S01]  /*9230*/  LOP3.LUT R211, R211, R210, RZ, 0x3c, !PT ;  /* 0x000000d2d3d37212 */ /* 0x000fe200078e3cff */
[----:B------:R-:W-:Y:S01]  /*9240*/  IMAD.MOV.U32 R32, RZ, RZ, R7 ;  /* 0x000000ffff207224 */ /* 0x000fe200078e0007 */
[----:B------:R-:W-:Y:S01]  /*9250*/  STL [R1+0x90], R168 ;  /* 0x000090a801007387 */ /* 0x000fe20000100800 */
[----:B------:R-:W-:Y:S01]  /*9260*/  IMAD.WIDE R174, R3, 0x2, R174 ;  /* 0x0000000203ae7825 */ /* 0x000fe200078e02ae */
[----:B------:R-:W-:Y:S02]  /*9270*/  LOP3.LUT R217, R217, R216, RZ, 0x3c, !PT ;  /* 0x000000d8d9d97212 */ /* 0x000fe400078e3cff */
[----:B------:R-:W-:Y:S01]  /*9280*/  STL [R1+0x18], R169 ;  /* 0x000018a901007387 */ /* 0x000fe20000100800 */
[----:B------:R-:W-:Y:S01]  /*9290*/  IMAD.MOV.U32 R34, RZ, RZ, R23 ;  /* 0x000000ffff227224 */ /* 0x000fe200078e0017 */
[----:B------:R-:W-:Y:S01]  /*92a0*/  LOP3.LUT R213, R213, R212, RZ, 0x3c, !PT ;  /* 0x000000d4d5d57212 */ /* 0x000fe200078e3cff */
[----:B------:R-:W-:Y:S01]  /*92b0*/  IMAD.MOV.U32 R35, RZ, RZ, R141 ;  /* 0x000000ffff237224 */ /* 0x000fe200078e008d */
[----:B------:R-:W-:Y:S01]  /*92c0*/  STL [R1+0x94], R170 ;  /* 0x000094aa01007387 */ /* 0x000fe20000100800 */
[----:B------:R-:W-:Y:S01]  /*92d0*/  IMAD.MOV.U32 R36, RZ, RZ, R22 ;  /* 0x000000ffff247224 */ /* 0x000fe200078e0016 */
[----:B------:R-:W-:Y:S01]  /*92e0*/  LOP3.LUT R209, R209, R208, RZ, 0x3c, !PT ;  /* 0x000000d0d1d17212 */ /* 0x000fe200078e3cff */
[----:B------:R-:W-:Y:S01]  /*92f0*/  IMAD.MOV.U32 R37, RZ, RZ, R142 ;  /* 0x000000ffff257224 */ /* 0x000fe200078e008e */
[----:B------:R-:W-:Y:S01]  /*9300*/  LOP3.LUT R207, R207, R206, RZ, 0x3c, !PT ;  /* 0x000000cecfcf7212 */ /* 0x000fe200078e3cff */
[----:B------:R-:W-:Y:S01]  /*9310*/  IMAD.MOV.U32 R30, RZ, RZ, R6 ;  /* 0x000000ffff1e7224 */ /* 0x000fe200078e0006 */
[----:B------:R-:W-:Y:S01]  /*9320*/  LOP3.LUT R205, R205, R204, RZ, 0x3c, !PT ;  /* 0x000000cccdcd7212 */ /* 0x000fe200078e3cff */
[----:B------:R-:W-:Y:S01]  /*9330*/  IMAD.MOV.U32 R31, RZ, RZ, R27 ;  /* 0x000000ffff1f7224 */ /* 0x000fe200078e001b */
[----:B------:R-:W-:Y:S01]  /*9340*/  LOP3.LUT R203, R203, R202, RZ, 0x3c, !PT ;  /* 0x000000cacbcb7212 */ /* 0x000fe200078e3cff */
[----:B------:R-:W-:Y:S01]  /*9350*/  IMAD.WIDE R176, R3, 0x2, R176 ;  /* 0x0000000203b07825 */ /* 0x000fe200078e02b0 */
[----:B------:R-:W-:Y:S01]  /*9360*/  STL [R1+0x1c], R171 ;  /* 0x00001cab01007387 */ /* 0x000fe20000100800 */
[----:B------:R-:W-:-:S02]  /*9370*/  UIADD3 UR5, UPT, UPT, UR5, -0x1, URZ ;  /* 0xffffffff05057890 */ /* 0x000fc4000fffe0ff */
[----:B------:R-:W-:Y:S01]  /*9380*/  IMAD.MOV.U32 R38, RZ, RZ, R21 ;  /* 0x000000ffff267224 */ /* 0x000fe200078e0015 */
[----:B------:R-:W-:Y:S01]  /*9390*/  STL [R1+0x98], R172 ;  /* 0x000098ac01007387 */ /* 0x000fe20000100800 */
[----:B------:R-:W-:Y:S02]  /*93a0*/  IMAD.MOV.U32 R39, RZ, RZ, R143 ;  /* 0x000000ffff277224 */ /* 0x000fe400078e008f */
[----:B------:R-:W-:Y:S01]  /*93b0*/  IMAD.MOV.U32 R141, RZ, RZ, R145 ;  /* 0x000000ffff8d7224 */ /* 0x000fe200078e0091 */
[----:B------:R-:W-:Y:S01]  /*93c0*/  STL [R1+0x20], R173 ;  /* 0x000020ad01007387 */ /* 0x000fe20000100800 */
[----:B------:R-:W-:Y:S01]  /*93d0*/  IMAD.WIDE R4, R3, 0x2, R24 ;  /* 0x0000000203047825 */ /* 0x000fe200078e0218 */
[----:B------:R-:W-:Y:S02]  /*93e0*/  LOP3.LUT R210, R211, R210, RZ, 0x3c, !PT ;  /* 0x000000d2d3d27212 */ /* 0x000fe400078e3cff */
[----:B------:R-:W-:Y:S01]  /*93f0*/  STL [R1+0x9c], R174 ;  /* 0x00009cae01007387 */ /* 0x000fe20000100800 */
[----:B------:R-:W-:Y:S01]  /*9400*/  IMAD.WIDE R26, R3, 0x2, R28 ;  /* 0x00000002031a7825 */ /* 0x000fe200078e021c */
[----:B------:R-:W-:-:S03]  /*9410*/  MOV R192, R17 ;  /* 0x0000001100c07202 */ /* 0x000fc60000000f00 */
[----:B------:R-:W-:Y:S01]  /*9420*/  IMAD.WIDE R22, R3, 0x2, R32 ;  /* 0x0000000203167825 */ /* 0x000fe200078e0220 */
[----:B------:R-:W-:Y:S01]  /*9430*/  LOP3.LUT R216, R217, R216, RZ, 0x3c, !PT ;  /* 0x000000d8d9d87212 */ /* 0x000fe200078e3cff */
[----:B------:R-:W-:Y:S02]  /*9440*/  STL [R1+0x24], R175 ;  /* 0x000024af01007387 */ /* 0x000fe40000100800 */
[----:B------:R-:W-:Y:S01]  /*9450*/  IMAD.WIDE R178, R3, 0x2, R178 ;  /* 0x0000000203b27825 */ /* 0x000fe200078e02b2 */
[----:B------:R-:W-:Y:S01]  /*9460*/  LOP3.LUT R212, R213, R212, RZ, 0x3c, !PT ;  /* 0x000000d4d5d47212 */ /* 0x000fe200078e3cff */
[----:B------:R-:W-:Y:S01]  /*9470*/  STL [R1+0xa0], R176 ;  /* 0x0000a0b001007387 */ /* 0x000fe20000100800 */
[----:B------:R-:W-:Y:S01]  /*9480*/  LOP3.LUT R208, R209, R208, RZ, 0x3c, !PT ;  /* 0x000000d0d1d07212 */ /* 0x000fe200078e3cff */
[----:B------:R-:W-:Y:S01]  /*9490*/  IMAD.WIDE R142, R3, 0x2, R34 ;  /* 0x00000002038e7825 */ /* 0x000fe200078e0222 */
[----:B------:R-:W-:Y:S02]  /*94a0*/  LOP3.LUT R206, R207, R206, RZ, 0x3c, !PT ;  /* 0x000000cecfce7212 */ /* 0x000fe400078e3cff */
[----:B------:R-:W-:Y:S01]  /*94b0*/  LOP3.LUT R204, R205, R204, RZ, 0x3c, !PT ;  /* 0x000000cccdcc7212 */ /* 0x000fe200078e3cff */
[----:B------:R-:W-:Y:S01]  /*94c0*/  IMAD.WIDE R20, R3, 0x2, R36 ;  /* 0x0000000203147825 */ /* 0x000fe200078e0224 */
[----:B------:R-:W-:Y:S01]  /*94d0*/  LOP3.LUT R202, R203, R202, RZ, 0x3c, !PT ;  /* 0x000000cacbca7212 */ /* 0x000fe200078e3cff */
[----:B------:R-:W-:Y:S02]  /*94e0*/  STL [R1+0x28], R177 ;  /* 0x000028b101007387 */ /* 0x000fe40000100800 */
[----:B------:R-:W-:-:S02]  /*94f0*/  IMAD.MOV.U32 R189, RZ, RZ, R146 ;  /* 0x000000ffffbd7224 */ /* 0x000fc400078e0092 */
[----:B------:R-:W-:Y:S02]  /*9500*/  IMAD.MOV.U32 R193, RZ, RZ, R147 ;  /* 0x000000ffffc17224 */ /* 0x000fe400078e0093 */
[----:B------:R-:W-:Y:S01]  /*9510*/  IMAD.WIDE R6, R3, 0x2, R30 ;  /* 0x0000000203067825 */ /* 0x000fe200078e021e */
[----:B------:R-:W-:-:S03]  /*9520*/  UISETP.NE.U32.AND UP0, UPT, UR5, URZ, UPT ;  /* 0x000000ff0500728c */ /* 0x000fc6000bf05070 */
[----:B------:R-:W-:Y:S01]  /*9530*/  IMAD.WIDE R180, R3, 0x2, R180 ;  /* 0x0000000203b47825 */ /* 0x000fe200078e02b4 */
[----:B------:R-:W-:Y:S01]  /*9540*/  LOP3.LUT R211, R211, R210, RZ, 0x3c, !PT ;  /* 0x000000d2d3d37212 */ /* 0x000fe200078e3cff */
[----:B------:R-:W-:Y:S02]  /*9550*/  STL [R1+0xa4], R178 ;  /* 0x0000a4b201007387 */ /* 0x000fe40000100800 */
[----:B------:R-:W-:Y:S02]  /*9560*/  IMAD.MOV.U32 R194, RZ, RZ, R16 ;  /* 0x000000ffffc27224 */ /* 0x000fe400078e0010 */
[----:B------:R-:W-:Y:S02]  /*9570*/  IMAD.MOV.U32 R195, RZ, RZ, R148 ;  /* 0x000000ffffc37224 */ /* 0x000fe400078e0094 */
[----:B------:R-:W-:Y:S01]  /*9580*/  IMAD.WIDE R144, R3, 0x2, R38 ;  /* 0x0000000203907825 */ /* 0x000fe200078e0226 */
[----:B------:R-:W-:-:S03]  /*9590*/  LOP3.LUT R217, R217, R216, RZ, 0x3c, !PT ;  /* 0x000000d8d9d97212 */ /* 0x000fc600078e3cff */
[----:B------:R-:W-:Y:S01]  /*95a0*/  IMAD.WIDE R146, R3, 0x2, R140 ;  /* 0x0000000203927825 */ /* 0x000fe200078e028c */
[----:B------:R-:W-:-:S03]  /*95b0*/  LOP3.LUT R213, R213, R212, RZ, 0x3c, !PT ;  /* 0x000000d4d5d57212 */ /* 0x000fc600078e3cff */
[----:B------:R-:W-:Y:S02]  /*95c0*/  IMAD.MOV.U32 R10, RZ, RZ, R5 ;  /* 0x000000ffff0a7224 */ /* 0x000fe400078e0005 */
[----:B------:R-:W-:Y:S02]  /*95d0*/  IMAD.MOV.U32 R198, RZ, RZ, R14 ;  /* 0x000000ffffc67224 */ /* 0x000fe400078e000e */
[----:B------:R-:W-:Y:S02]  /*95e0*/  IMAD.MOV.U32 R199, RZ, RZ, R150 ;  /* 0x000000ffffc77224 */ /* 0x000fe400078e0096 */
[----:B------:R-:W-:Y:S01]  /*95f0*/  IMAD.WIDE R182, R3, 0x2, R182 ;  /* 0x0000000203b67825 */ /* 0x000fe200078e02b6 */
[----:B------:R-:W-:Y:S01]  /*9600*/  LOP3.LUT R209, R209, R208, RZ, 0x3c, !PT ;  /* 0x000000d0d1d17212 */ /* 0x000fe200078e3cff */
[----:B------:R-:W-:Y:S02]  /*9610*/  STL [R1+0x2c], R179 ;  /* 0x00002cb301007387 */ /* 0x000fe40000100800 */
[----:B------:R-:W-:-:S02]  /*9620*/  IMAD.MOV.U32 R5, RZ, RZ, R26 ;  /* 0x000000ffff057224 */ /* 0x000fc400078e001a */
[----:B------:R-:W-:Y:S01]  /*9630*/  IMAD.MOV.U32 R140, RZ, RZ, R23 ;  /* 0x000000ffff8c7224 */ /* 0x000fe200078e0017 */
[----:B------:R-:W-:Y:S01]  /*9640*/  LOP3.LUT R207, R207, R206, RZ, 0x3c, !PT ;  /* 0x000000cecfcf7212 */ /* 0x000fe200078e3cff */
[----:B------:R-:W-:Y:S01]  /*9650*/  IMAD.MOV.U32 R196, RZ, RZ, R15 ;  /* 0x000000ffffc47224 */ /* 0x000fe200078e000f */
[----:B------:R-:W-:Y:S01]  /*9660*/  LOP3.LUT R205, R205, R204, RZ, 0x3c, !PT ;  /* 0x000000cccdcd7212 */ /* 0x000fe200078e3cff */
[----:B------:R-:W-:Y:S01]  /*9670*/  IMAD.MOV.U32 R197, RZ, RZ, R149 ;  /* 0x000000ffffc57224 */ /* 0x000fe200078e0095 */
[----:B------:R-:W-:Y:S01]  /*9680*/  LOP3.LUT R203, R203, R202, RZ, 0x3c, !PT ;  /* 0x000000cacbcb7212 */ /* 0x000fe200078e3cff */
[----:B------:R-:W-:Y:S01]  /*9690*/  IMAD.MOV.U32 R214, RZ, RZ, R12 ;  /* 0x000000ffffd67224 */ /* 0x000fe200078e000c */
[----:B--2---:R-:W-:-:S04]  /*96a0*/  LOP3.LUT R191, R191, R190, RZ, 0x3c, !PT ;  /* 0x000000bebfbf7212 */ /* 0x004fc800078e3cff */
[C---:B------:R-:W-:Y:S01]  /*96b0*/  LOP3.LUT R190, R191.reuse, R190, RZ, 0x3c, !PT ;  /* 0x000000bebfbe7212 */ /* 0x040fe200078e3cff */
[----:B------:R-:W-:Y:S02]  /*96c0*/  IMAD.MOV.U32 R215, RZ, RZ, R152 ;  /* 0x000000ffffd77224 */ /* 0x000fe400078e0098 */
[----:B------:R-:W-:Y:S01]  /*96d0*/  IMAD.MOV.U32 R221, RZ, RZ, R154 ;  /* 0x000000ffffdd7224 */ /* 0x000fe200078e009a */
[----:B------:R-:W-:Y:S01]  /*96e0*/  LOP3.LUT R191, R191, R190, RZ, 0x3c, !PT ;  /* 0x000000bebfbf7212 */ /* 0x000fe200078e3cff */
[----:B------:R-:W-:Y:S02]  /*96f0*/  IMAD.MOV.U32 R225, RZ, RZ, R156 ;  /* 0x000000ffffe17224 */ /* 0x000fe400078e009c */
[----:B------:R-:W-:Y:S02]  /*9700*/  IMAD.MOV.U32 R229, RZ, RZ, R158 ;  /* 0x000000ffffe57224 */ /* 0x000fe400078e009e */
[----:B------:R-:W-:Y:S02]  /*9710*/  IMAD.MOV.U32 R233, RZ, RZ, R160 ;  /* 0x000000ffffe97224 */ /* 0x000fe400078e00a0 */
[----:B------:R-:W-:-:S02]  /*9720*/  IMAD.MOV.U32 R26, RZ, RZ, R27 ;  /* 0x000000ffff1a7224 */ /* 0x000fc400078e001b */
[----:B------:R-:W-:Y:S01]  /*9730*/  IMAD.MOV.U32 R23, RZ, RZ, R142 ;  /* 0x000000ffff177224 */ /* 0x000fe200078e008e */
[----:B------:R-:W-:Y:S01]  /*9740*/  MOV R142, R21 ;  /* 0x00000015008e7202 */ /* 0x000fe20000000f00 */
[----:B------:R-:W-:Y:S01]  /*9750*/  IMAD.MOV.U32 R219, RZ, RZ, R153 ;  /* 0x000000ffffdb7224 */ /* 0x000fe200078e0099 */
[----:B------:R-:W-:Y:S01]  /*9760*/  STL [R1+0xa8], R180 ;  /* 0x0000a8b401007387 */ /* 0x000fe20000100800 */
[----:B------:R-:W-:-:S04]  /*9770*/  IMAD.WIDE R16, R3, 0x2, R188 ;  /* 0x0000000203107825 */ /* 0x000fc800078e02bc */
[----:B------:R-:W-:Y:S01]  /*9780*/  IMAD.WIDE R184, R3, 0x2, R184 ;  /* 0x0000000203b87825 */ /* 0x000fe200078e02b8 */
[----:B------:R-:W-:Y:S03]  /*9790*/  STL [R1+0x30], R181 ;  /* 0x000030b501007387 */ /* 0x000fe60000100800 */
[----:B------:R-:W-:Y:S02]  /*97a0*/  IMAD.MOV.U32 R27, RZ, RZ, R7 ;  /* 0x000000ffff1b7224 */ /* 0x000fe400078e0007 */
[----:B------:R-:W-:Y:S02]  /*97b0*/  IMAD.MOV.U32 R200, RZ, RZ, R13 ;  /* 0x000000ffffc87224 */ /* 0x000fe400078e000d */
[----:B------:R-:W-:Y:S02]  /*97c0*/  IMAD.MOV.U32 R201, RZ, RZ, R151 ;  /* 0x000000ffffc97224 */ /* 0x000fe400078e0097 */
[----:B------:R-:W-:-:S02]  /*97d0*/  IMAD.MOV.U32 R223, RZ, RZ, R155 ;  /* 0x000000ffffdf7224 */ /* 0x000fc400078e009b */
[----:B------:R-:W-:Y:S02]  /*97e0*/  IMAD.MOV.U32 R227, RZ, RZ, R157 ;  /* 0x000000ffffe37224 */ /* 0x000fe400078e009d */
[----:B------:R-:W-:Y:S02]  /*97f0*/  IMAD.MOV.U32 R231, RZ, RZ, R159 ;  /* 0x000000ffffe77224 */ /* 0x000fe400078e009f */
[----:B------:R-:W-:Y:S02]  /*9800*/  IMAD.MOV.U32 R235, RZ, RZ, R161 ;  /* 0x000000ffffeb7224 */ /* 0x000fe400078e00a1 */
[C---:B------:R-:W-:Y:S01]  /*9810*/  IMAD.WIDE R148, R3.reuse, 0x2, R192 ;  /* 0x0000000203947825 */ /* 0x040fe200078e02c0 */
[----:B------:R-:W-:Y:S03]  /*9820*/  STL [R1+0xb0], R182 ;  /* 0x0000b0b601007387 */ /* 0x000fe60000100800 */
[----:B------:R-:W-:Y:S01]  /*9830*/  IMAD.WIDE R14, R3, 0x2, R194 ;  /* 0x00000002030e7825 */ /* 0x000fe200078e02c2 */
[----:B------:R-:W-:Y:S03]  /*9840*/  STL [R1+0x34], R183 ;  /* 0x000034b701007387 */ /* 0x000fe60000100800 */
[----:B------:R-:W-:-:S02]  /*9850*/  IMAD.MOV.U32 R7, RZ, RZ, R22 ;  /* 0x000000ffff077224 */ /* 0x000fc400078e0016 */
[----:B------:R-:W-:Y:S02]  /*9860*/  IMAD.MOV.U32 R21, RZ, RZ, R144 ;  /* 0x000000ffff157224 */ /* 0x000fe400078e0090 */
[C---:B------:R-:W-:Y:S01]  /*9870*/  IMAD.WIDE R12, R3.reuse, 0x2, R198 ;  /* 0x00000002030c7825 */ /* 0x040fe200078e02c6 */
[----:B------:R-:W-:Y:S03]  /*9880*/  STL [R1+0xb4], R184 ;  /* 0x0000b4b801007387 */ /* 0x000fe60000100800 */
[----:B------:R-:W-:-:S04]  /*9890*/  IMAD.WIDE R186, R3, 0x2, R186 ;  /* 0x0000000203ba7825 */ /* 0x000fc800078e02ba */
[----:B------:R-:W-:Y:S02]  /*98a0*/  IMAD.MOV.U32 R22, RZ, RZ, R20 ;  /* 0x000000ffff167224 */ /* 0x000fe400078e0014 */
[----:B------:R-:W-:Y:S02]  /*98b0*/  IMAD.MOV.U32 R144, RZ, RZ, R19 ;  /* 0x000000ffff907224 */ /* 0x000fe400078e0013 */
[C---:B------:R-:W-:Y:S01]  /*98c0*/  IMAD.WIDE R150, R3.reuse, 0x2, R196 ;  /* 0x0000000203967825 */ /* 0x040fe200078e02c4 */
[----:B------:R-:W-:Y:S03]  /*98d0*/  STL [R1+0x38], R185 ;  /* 0x000038b901007387 */ /* 0x000fe60000100800 */
[----:B------:R-:W-:-:S04]  /*98e0*/  IMAD.WIDE R152, R3, 0x2, R214 ;  /* 0x0000000203987825 */ /* 0x000fc800078e02d6 */
[----:B------:R-:W-:-:S04]  /*98f0*/  IMAD.WIDE R154, R3, 0x2, R220 ;  /* 0x00000002039a7825 */ /* 0x000fc800078e02dc */
[----:B------:R-:W-:-:S04]  /*9900*/  IMAD.WIDE R156, R3, 0x2, R224 ;  /* 0x00000002039c7825 */ /* 0x000fc800078e02e0 */
[----:B------:R-:W-:-:S04]  /*9910*/  IMAD.WIDE R158, R3, 0x2, R228 ;  /* 0x00000002039e7825 */ /* 0x000fc800078e02e4 */
[----:B------:R-:W-:-:S04]  /*9920*/  IMAD.WIDE R160, R3, 0x2, R232 ;  /* 0x0000000203a07825 */ /* 0x000fc800078e02e8 */
[----:B------:R-:W-:-:S04]  /*9930*/  IMAD.WIDE R190, R3, 0x2, R190 ;  /* 0x0000000203be7825 */ /* 0x000fc800078e02be */
[----:B------:R-:W-:Y:S02]  /*9940*/  IMAD.MOV.U32 R20, RZ, RZ, R18 ;  /* 0x000000ffff147224 */ /* 0x000fe400078e0012 */
[----:B------:R-:W-:Y:S02]  /*9950*/  IMAD.MOV.U32 R19, RZ, RZ, R146 ;  /* 0x000000ffff137224 */ /* 0x000fe400078e0092 */
[C---:B------:R-:W-:Y:S01]  /*9960*/  IMAD.WIDE R198, R3.reuse, 0x2, R218 ;  /* 0x0000000203c67825 */ /* 0x040fe200078e02da */
[----:B------:R-:W-:Y:S03]  /*9970*/  STL [R1+0xb8], R186 ;  /* 0x0000b8ba01007387 */ /* 0x000fe60000100800 */
[----:B------:R-:W-:-:S04]  /*9980*/  IMAD.WIDE R30, R3, 0x2, R210 ;  /* 0x00000002031e7825 */ /* 0x000fc800078e02d2 */
[----:B------:R-:W-:Y:S02]  /*9990*/  IMAD.MOV.U32 R141, RZ, RZ, R143 ;  /* 0x000000ffff8d7224 */ /* 0x000fe400078e008f */
[----:B------:R-:W-:Y:S02]  /*99a0*/  IMAD.MOV.U32 R18, RZ, RZ, R16 ;  /* 0x000000ffff127224 */ /* 0x000fe400078e0010 */
[----:B------:R-:W-:Y:S02]  /*99b0*/  IMAD.MOV.U32 R146, RZ, RZ, R17 ;  /* 0x000000ffff927224 */ /* 0x000fe400078e0011 */
[C---:B------:R-:W-:Y:S01]  /*99c0*/  IMAD.WIDE R200, R3.reuse, 0x2, R200 ;  /* 0x0000000203c87825 */ /* 0x040fe200078e02c8 */
[----:B------:R0:W-:Y:S03]  /*99d0*/  STL [R1+0xac], R190 ;  /* 0x0000acbe01007387 */ /* 0x0001e60000100800 */
[----:B------:R-:W-:-:S04]  /*99e0*/  IMAD.WIDE R196, R3, 0x2, R222 ;  /* 0x0000000203c47825 */ /* 0x000fc800078e02de */
        /* <DEDUP_REMOVED lines=11> */
[----:B------:R-:W-:Y:S02]  /*9aa0*/  IMAD.MOV.U32 R16, RZ, RZ, R14 ;  /* 0x000000ffff107224 */ /* 0x000fe400078e000e */
[----:B------:R-:W-:Y:S02]  /*9ab0*/  IMAD.MOV.U32 R145, RZ, RZ, R147 ;  /* 0x000000ffff917224 */ /* 0x000fe400078e0093 */
[----:B------:R-:W-:Y:S02]  /*9ac0*/  IMAD.MOV.U32 R148, RZ, RZ, R15 ;  /* 0x000000ffff947224 */ /* 0x000fe400078e000f */
[----:B------:R-:W-:-:S02]  /*9ad0*/  IMAD.MOV.U32 R14, RZ, RZ, R12 ;  /* 0x000000ffff0e7224 */ /* 0x000fc400078e000c */
[----:B------:R-:W-:Y:S02]  /*9ae0*/  IMAD.MOV.U32 R147, RZ, RZ, R149 ;  /* 0x000000ffff937224 */ /* 0x000fe400078e0095 */
[----:B------:R-:W-:Y:S02]  /*9af0*/  IMAD.MOV.U32 R15, RZ, RZ, R150 ;  /* 0x000000ffff0f7224 */ /* 0x000fe400078e0096 */
[----:B------:R-:W-:Y:S02]  /*9b00*/  IMAD.MOV.U32 R12, RZ, RZ, R152 ;  /* 0x000000ffff0c7224 */ /* 0x000fe400078e0098 */
[----:B------:R-:W-:Y:S02]  /*9b10*/  IMAD.MOV.U32 R220, RZ, RZ, R154 ;  /* 0x000000ffffdc7224 */ /* 0x000fe400078e009a */
[----:B------:R-:W-:Y:S02]  /*9b20*/  IMAD.MOV.U32 R224, RZ, RZ, R156 ;  /* 0x000000ffffe07224 */ /* 0x000fe400078e009c */
[----:B------:R-:W-:-:S02]  /*9b30*/  IMAD.MOV.U32 R228, RZ, RZ, R158 ;  /* 0x000000ffffe47224 */ /* 0x000fc400078e009e */
[----:B------:R-:W-:Y:S01]  /*9b40*/  IMAD.MOV.U32 R232, RZ, RZ, R160 ;  /* 0x000000ffffe87224 */ /* 0x000fe200078e00a0 */
[----:B------:R-:W-:Y:S01]  /*9b50*/  MOV R210, R31 ;  /* 0x0000001f00d27202 */ /* 0x000fe20000000f00 */
[----:B------:R-:W-:Y:S01]  /*9b60*/  IMAD.MOV.U32 R149, RZ, RZ, R151 ;  /* 0x000000ffff957224 */ /* 0x000fe200078e0097 */
[----:B------:R-:W-:Y:S01]  /*9b70*/  MOV R251, R131 ;  /* 0x0000008300fb7202 */ /* 0x000fe20000000f00 */
[----:B------:R-:W-:Y:S02]  /*9b80*/  IMAD.MOV.U32 R150, RZ, RZ, R13 ;  /* 0x000000ffff967224 */ /* 0x000fe400078e000d */
[----:B------:R-:W-:Y:S01]  /*9b90*/  IMAD.MOV.U32 R152, RZ, RZ, R153 ;  /* 0x000000ffff987224 */ /* 0x000fe200078e0099 */
[----:B------:R-:W-:Y:S01]  /*9ba0*/  MOV R153, R199 ;  /* 0x000000c700997202 */ /* 0x000fe20000000f00 */
        /* <DEDUP_REMOVED lines=42> */
[----:B0-----:R-:W-:Y:S02]  /*9e50*/  IMAD.MOV.U32 R190, RZ, RZ, R191 ;  /* 0x000000ffffbe7224 */ /* 0x001fe400078e00bf */
[----:B---3--:R-:W-:Y:S01]  /*9e60*/  VIADD R9, R9, 0xffffffc0 ;  /* 0xffffffc009097836 */ /* 0x008fe20000000000 */
[----:B-1----:R-:W-:Y:S06]  /*9e70*/  BRA.U UP0, `(.L_x_2) ;  /* 0xffffffb100047547 */ /* 0x002fec000b83ffff */
[----:B------:R-:W-:Y:S02]  /*9e80*/  F2FP.F16.F32.PACK_AB R111, R111, R110 ;  /* 0x0000006e6f6f723e */ /* 0x000fe400000000ff */
[----:B------:R-:W-:Y:S02]  /*9e90*/  F2FP.F16.F32.PACK_AB R79, R79, R78 ;  /* 0x0000004e4f4f723e */ /* 0x000fe400000000ff */
[----:B------:R-:W-:Y:S02]  /*9ea0*/  F2FP.F16.F32.PACK_AB R107, R107, R106 ;  /* 0x0000006a6b6b723e */ /* 0x000fe400000000ff */
[----:B------:R-:W-:Y:S02]  /*9eb0*/  F2FP.F16.F32.PACK_AB R75, R75, R74 ;  /* 0x0000004a4b4b723e */ /* 0x000fe400000000ff */
[----:B------:R-:W-:Y:S02]  /*9ec0*/  F2FP.F16.F32.PACK_AB R99, R99, R98 ;  /* 0x000000626363723e */ /* 0x000fe400000000ff */
[----:B------:R-:W-:-:S02]  /*9ed0*/  F2FP.F16.F32.PACK_AB R71, R71, R70 ;  /* 0x000000464747723e */ /* 0x000fc400000000ff */
        /* <DEDUP_REMOVED lines=25> */
[----:B------:R-:W-:-:S07]  /*a070*/  F2FP.F16.F32.PACK_AB R60, R113, R112 ;  /* 0x00000070713c723e */ /* 0x000fce00000000ff */
.L_x_1:
[----:B------:R-:W2:Y:S01]  /*a080*/  LDL.LU R5, [R1+0xc0] ;  /* 0x0000c00001057983 */ /* 0x000ea20000300800 */
[----:B------:R-:W0:Y:S01]  /*a090*/  S2R R2, SR_TID.X ;  /* 0x0000000000027919 */ /* 0x000e220000002100 */
[----:B------:R-:W1:Y:S01]  /*a0a0*/  S2UR UR5, SR_CgaCtaId ;  /* 0x00000000000579c3 */ /* 0x000e620000008800 */
[----:B------:R-:W-:Y:S01]  /*a0b0*/  UMOV UR4, 0x400 ;  /* 0x0000040000047882 */ /* 0x000fe20000000000 */
[----:B------:R-:W3:Y:S01]  /*a0c0*/  LDCU.128 UR12, c[0x0][0x390] ;  /* 0x00007200ff0c77ac */ /* 0x000ee20008000c00 */
[----:B------:R-:W3:Y:S01]  /*a0d0*/  LDL.LU R3, [R1+0xbc] ;  /* 0x0000bc0001037983 */ /* 0x000ee20000300800 */
[C---:B-----5:R-:W-:Y:S01]  /*a0e0*/  VIADD R30, R0.reuse, 0x5 ;  /* 0x00000005001e7836 */ /* 0x060fe20000000000 */
[----:B------:R-:W4:Y:S01]  /*a0f0*/  LDCU UR6, c[0x0][0x3b8] ;  /* 0x00007700ff0677ac */ /* 0x000f220008000800 */
[----:B------:R-:W4:Y:S01]  /*a100*/  S2R R4, SR_TID.X ;  /* 0x0000000000047919 */ /* 0x000f220000002100 */
[----:B------:R-:W-:Y:S01]  /*a110*/  VIADD R33, R0, 0x6 ;  /* 0x0000000600217836 */ /* 0x000fe20000000000 */
[----:B-1----:R-:W-:Y:S01]  /*a120*/  ULEA UR4, UR5, UR4, 0x18 ;  /* 0x0000000405047291 */ /* 0x002fe2000f8ec0ff */
[----:B------:R-:W1:Y:S01]  /*a130*/  LDCU UR5, c[0x0][0x3b4] ;  /* 0x00007680ff0577ac */ /* 0x000e620008000800 */
[----:B0-----:R-:W-:-:S05]  /*a140*/  IMAD.SHL.U32 R2, R2, 0x10, RZ ;  /* 0x0000001002027824 */ /* 0x001fca00078e00ff */
[----:B------:R-:W-:Y:S02]  /*a150*/  LOP3.LUT R2, R2, 0x1f0, RZ, 0xc0, !PT ;  /* 0x000001f002027812 */ /* 0x000fe400078ec0ff */
[----:B----4-:R-:W-:-:S04]  /*a160*/  LOP3.LUT R4, R4, 0x3f, RZ, 0xc0, !PT ;  /* 0x0000003f04047812 */ /* 0x010fc800078ec0ff */
[----:B------:R-:W-:Y:S01]  /*a170*/  LEA R20, R4, UR4, 0x4 ;  /* 0x0000000404147c11 */ /* 0x000fe2000f8e20ff */
[----:B------:R-:W-:Y:S01]  /*a180*/  BAR.SYNC.DEFER_BLOCKING 0x0 ;  /* 0x0000000000007b1d */ /* 0x000fe20000010000 */
[----:B------:R-:W-:Y:S01]  /*a190*/  VIADD R4, R0, 0x3 ;  /* 0x0000000300047836 */ /* 0x000fe20000000000 */
[----:B--2---:R-:W-:Y:S01]  /*a1a0*/  IADD3 R32, PT, PT, R2, UR4, R5 ;  /* 0x0000000402207c10 */ /* 0x004fe2000fffe005 */
[C---:B------:R-:W-:Y:S02]  /*a1b0*/  VIADD R2, R0.reuse, 0x1 ;  /* 0x0000000100027836 */ /* 0x040fe40000000000 */
[----:B------:R-:W-:Y:S02]  /*a1c0*/  VIADD R5, R0, 0x4 ;  /* 0x0000000400057836 */ /* 0x000fe40000000000 */
[----:B------:R-:W-:Y:S01]  /*a1d0*/  STSM.16.M88.4 [R32], R60 ;  /* 0x0000003c20007844 */ /* 0x000fe20000000200 */
[----:B---3--:R-:W-:-:S03]  /*a1e0*/  ISETP.GE.AND P0, PT, R3, UR14, PT ;  /* 0x0000000e03007c0c */ /* 0x008fc6000bf06270 */
[----:B------:R-:W-:Y:S01]  /*a1f0*/  STSM.16.M88.4 [R32+0x200], R84 ;  /* 0x0002005420007844 */ /* 0x000fe20000000200 */
[----:B-1----:R-:W-:Y:S01]  /*a200*/  IMAD R3, R3, UR5, RZ ;  /* 0x0000000503037c24 */ /* 0x002fe2000f8e02ff */
[----:B------:R-:W-:Y:S01]  /*a210*/  BAR.SYNC.DEFER_BLOCKING 0x0 ;  /* 0x0000000000007b1d */ /* 0x000fe20000010000 */
[----:B------:R-:W-:Y:S01]  /*a220*/  ISETP.LT.AND P2, PT, R2, UR15, !P0 ;  /* 0x0000000f02007c0c */ /* 0x000fe2000c741270 */
[----:B------:R-:W-:Y:S01]  /*a230*/  VIADD R2, R0, 0x2 ;  /* 0x0000000200027836 */ /* 0x000fe20000000000 */
[----:B------:R-:W-:Y:S01]  /*a240*/  ISETP.LT.AND P5, PT, R4, UR15, !P0 ;  /* 0x0000000f04007c0c */ /* 0x000fe2000c7a1270 */
[----:B------:R-:W-:Y:S01]  /*a250*/  IMAD R4, R0, UR6, RZ ;  /* 0x0000000600047c24 */ /* 0x000fe2000f8e02ff */
[----:B------:R-:W-:Y:S02]  /*a260*/  ISETP.LT.AND P4, PT, R5, UR15, !P0 ;  /* 0x0000000f05007c0c */ /* 0x000fe4000c781270 */
[----:B------:R-:W-:Y:S01]  /*a270*/  ISETP.LT.AND P1, PT, R2, UR15, !P0 ;  /* 0x0000000f02007c0c */ /* 0x000fe2000c721270 */
[----:B------:R-:W-:Y:S01]  /*a280*/  VIADD R21, R4, UR6 ;  /* 0x0000000604157c36 */ /* 0x000fe20008000000 */
[----:B------:R-:W-:-:S02]  /*a290*/  LEA R2, P6, R3, UR12, 0x1 ;  /* 0x0000000c03027c11 */ /* 0x000fc4000f8c08ff */
[----:B------:R-:W-:Y:S01]  /*a2a0*/  ISETP.LT.AND P3, PT, R0, UR15, !P0 ;  /* 0x0000000f00007c0c */ /* 0x000fe2000c761270 */
[----:B------:R-:W-:Y:S01]  /*a2b0*/  VIADD R31, R21, UR6 ;  /* 0x00000006151f7c36 */ /* 0x000fe20008000000 */
[----:B------:R-:W-:Y:S02]  /*a2c0*/  LEA.HI.X.SX32 R3, R3, UR13, 0x1, P6 ;  /* 0x0000000d03037c11 */ /* 0x000fe4000b0f0eff */
[----:B------:R-:W-:-:S04]  /*a2d0*/  LEA R22, P6, R4, R2, 0x1 ;  /* 0x0000000204167211 */ /* 0x000fc800078c08ff */
[-C--:B------:R-:W-:Y:S02]  /*a2e0*/  LEA.HI.X.SX32 R23, R4, R3.reuse, 0x1, P6 ;  /* 0x0000000304177211 */ /* 0x080fe400030f0eff */
[C---:B------:R-:W-:Y:S01]  /*a2f0*/  LEA R28, P6, R21.reuse, R2, 0x1 ;  /* 0x00000002151c7211 */ /* 0x040fe200078c08ff */
[----:B------:R-:W0:Y:S03]  /*a300*/  LDS.128 R36, [R20] ;  /* 0x0000000014247984 */ /* 0x000e260000000c00 */
[----:B------:R-:W-:Y:S01]  /*a310*/  LEA.HI.X.SX32 R29, R21, R3, 0x1, P6 ;  /* 0x00000003151d7211 */ /* 0x000fe200030f0eff */
[----:B------:R-:W-:Y:S01]  /*a320*/  VIADD R21, R31, UR6 ;  /* 0x000000061f157c36 */ /* 0x000fe20008000000 */
[----:B------:R-:W1:Y:S01]  /*a330*/  LDS.128 R24, [R20+0x400] ;  /* 0x0004000014187984 */ /* 0x000e620000000c00 */
[----:B------:R-:W-:Y:S06]  /*a340*/  BAR.SYNC.DEFER_BLOCKING 0x0 ;  /* 0x0000000000007b1d */ /* 0x000fec0000010000 */
[----:B------:R-:W-:Y:S04]  /*a350*/  STSM.16.M88.4 [R32], R68 ;  /* 0x0000004420007844 */ /* 0x000fe80000000200 */
[----:B------:R-:W-:Y:S01]  /*a360*/  STSM.16.M88.4 [R32+0x200], R96 ;  /* 0x0002006020007844 */ /* 0x000fe20000000200 */
[----:B------:R-:W-:Y:S01]  /*a370*/  BAR.SYNC.DEFER_BLOCKING 0x0 ;  /* 0x0000000000007b1d */ /* 0x000fe20000010000 */
[----:B0-----:R-:W-:-:S02]  /*a380*/  PRMT R34, R36, 0x7632, R34 ;  /* 0x0000763224227816 */ /* 0x001fc40000000022 */
[----:B------:R-:W-:-:S03]  /*a390*/  PRMT R35, R38, 0x7632, R35 ;  /* 0x0000763226237816 */ /* 0x000fc60000000023 */
[----:B------:R-:W0:Y:S04]  /*a3a0*/  LDS.128 R16, [R20] ;  /* 0x0000000014107984 */ /* 0x000e280000000c00 */
[----:B------:R-:W2:Y:S01]  /*a3b0*/  LDS.128 R12, [R20+0x400] ;  /* 0x00040000140c7984 */ /* 0x000ea20000000c00 */
[----:B------:R-:W-:Y:S06]  /*a3c0*/  BAR.SYNC.DEFER_BLOCKING 0x0 ;  /* 0x0000000000007b1d */ /* 0x000fec0000010000 */
[----:B------:R-:W-:Y:S04]  /*a3d0*/  STSM.16.M88.4 [R32], R72 ;  /* 0x0000004820007844 */ /* 0x000fe80000000200 */
[----:B------:R-:W-:Y:S01]  /*a3e0*/  STSM.16.M88.4 [R32+0x200], R104 ;  /* 0x0002006820007844 */ /* 0x000fe20000000200 */
[----:B------:R-:W-:Y:S06]  /*a3f0*/  BAR.SYNC.DEFER_BLOCKING 0x0 ;  /* 0x0000000000007b1d */ /* 0x000fec0000010000 */
[----:B------:R-:W3:Y:S04]  /*a400*/  LDS.128 R8, [R20] ;  /* 0x0000000014087984 */ /* 0x000ee80000000c00 */
[----:B------:R-:W4:Y:S01]  /*a410*/  LDS.128 R4, [R20+0x400] ;  /* 0x0004000014047984 */ /* 0x000f220000000c00 */
[----:B------:R-:W-:Y:S06]  /*a420*/  BAR.SYNC.DEFER_BLOCKING 0x0 ;  /* 0x0000000000007b1d */ /* 0x000fec0000010000 */
[----:B------:R-:W-:Y:S04]  /*a430*/  STSM.16.M88.4 [R32], R76 ;  /* 0x0000004c20007844 */ /* 0x000fe80000000200 */
[----:B------:R-:W-:Y:S01]  /*a440*/  STSM.16.M88.4 [R32+0x200], R108 ;  /* 0x0002006c20007844 */ /* 0x000fe20000000200 */
[----:B------:R-:W-:Y:S06]  /*a450*/  BAR.SYNC.DEFER_BLOCKING 0x0 ;  /* 0x0000000000007b1d */ /* 0x000fec0000010000 */
[----:B------:R0:W-:Y:S01]  /*a460*/  @P3 STG.E.U16 desc[UR10][R22.64], R36 ;  /* 0x0000002416003986 */ /* 0x0001e2000c10150a */
[----:B------:R-:W-:-:S02]  /*a470*/  ISETP.LT.AND P3, PT, R30, UR15, !P0 ;  /* 0x0000000f1e007c0c */ /* 0x000fc4000c761270 */
[-C--:B------:R-:W-:Y:S01]  /*a480*/  LEA R30, P6, R31, R2.reuse, 0x1 ;  /* 0x000000021f1e7211 */ /* 0x080fe200078c08ff */
[----:B------:R1:W-:Y:S01]  /*a490*/  @P2 STG.E.U16 desc[UR10][R28.64], R34 ;  /* 0x000000221c002986 */ /* 0x0003e2000c10150a */
[----:B------:R-:W-:Y:S01]  /*a4a0*/  ISETP.LT.AND P2, PT, R33, UR15, !P0 ;  /* 0x0000000f21007c0c */ /* 0x000fe2000c741270 */
[----:B------:R-:W-:Y:S01]  /*a4b0*/  VIADD R33, R21, UR6 ;  /* 0x0000000615217c36 */ /* 0x000fe20008000000 */
[----:B------:R-:W-:Y:S01]  /*a4c0*/  LEA.HI.X.SX32 R31, R31, R3, 0x1, P6 ;  /* 0x000000031f1f7211 */ /* 0x000fe200030f0eff */
[----:B0-----:R-:W-:Y:S01]  /*a4d0*/  VIADD R23, R0, 0x7 ;  /* 0x0000000700177836 */ /* 0x001fe20000000000 */
[----:B------:R-:W-:-:S03]  /*a4e0*/  LEA R22, P6, R21, R2, 0x1 ;  /* 0x0000000215167211 */ /* 0x000fc600078c08ff */
[----:B------:R0:W-:Y:S01]  /*a4f0*/  @P1 STG.E.U16 desc[UR10][R30.64], R37 ;  /* 0x000000251e001986 */ /* 0x0001e2000c10150a */
[----:B-1----:R-:W-:Y:S01]  /*a500*/  PRMT R29, R37, 0x7632, R29 ;  /* 0x00007632251d7816 */ /* 0x002fe2000000001d */
[C---:B------:R-:W-:Y:S01]  /*a510*/  VIADD R28, R0.reuse, 0x8 ;  /* 0x00000008001c7836 */ /* 0x040fe20000000000 */
[----:B------:R-:W-:Y:S01]  /*a520*/  ISETP.LT.AND P1, PT, R23, UR15, !P0 ;  /* 0x0000000f17007c0c */ /* 0x000fe2000c721270 */
[----:B------:R-:W-:Y:S01]  /*a530*/  VIADD R34, R0, 0xa ;  /* 0x0000000a00227836 */ /* 0x000fe20000000000 */
[----:B------:R-:W-:Y:S01]  /*a540*/  LEA.HI.X.SX32 R23, R21, R3, 0x1, P6 ;  /* 0x0000000315177211 */ /* 0x000fe200030f0eff */
[C---:B------:R-:W-:Y:S01]  /*a550*/  VIADD R21, R33.reuse, UR6 ;  /* 0x0000000621157c36 */ /* 0x040fe20008000000 */
[----:B------:R-:W-:-:S03]  /*a560*/  LEA R32, P6, R33, R2, 0x1 ;  /* 0x0000000221207211 */ /* 0x000fc600078c08ff */
[----:B------:R1:W-:Y:S01]  /*a570*/  @P5 STG.E.U16 desc[UR10][R22.64], R29 ;  /* 0x0000001d16005986 */ /* 0x0003e2000c10150a */
[-C--:B------:R-:W-:Y:S01]  /*a580*/  LEA.HI.X.SX32 R33, R33, R3.reuse, 0x1, P6 ;  /* 0x0000000321217211 */ /* 0x080fe200030f0eff */
[----:B0-----:R-:W-:Y:S01]  /*a590*/  VIADD R30, R0, 0x9 ;  /* 0x00000009001e7836 */ /* 0x001fe20000000000 */
[----:B------:R-:W-:Y:S01]  /*a5a0*/  ISETP.LT.AND P5, PT, R28, UR15, !P0 ;  /* 0x0000000f1c007c0c */ /* 0x000fe2000c7a1270 */
[C---:B------:R-:W-:Y:S01]  /*a5b0*/  VIADD R31, R21.reuse, UR6 ;  /* 0x00000006151f7c36 */ /* 0x040fe20008000000 */
[CC--:B------:R-:W-:Y:S01]  /*a5c0*/  LEA R28, P6, R21.reuse, R2.reuse, 0x1 ;  /* 0x00000002151c7211 */ /* 0x0c0fe200078c08ff */
[----:B------:R0:W-:Y:S01]  /*a5d0*/  @P4 STG.E.U16 desc[UR10][R32.64], R38 ;  /* 0x0000002620004986 */ /* 0x0001e2000c10150a */
[----:B------:R-:W-:Y:S02]  /*a5e0*/  ISETP.LT.AND P4, PT, R30, UR15, !P0 ;  /* 0x0000000f1e007c0c */ /* 0x000fe4000c781270 */
[----:B-1----:R-:W-:Y:S01]  /*a5f0*/  LEA.HI.X.SX32 R29, R21, R3, 0x1, P6 ;  /* 0x00000003151d7211 */ /* 0x002fe200030f0eff */
[C---:B------:R-:W-:Y:S01]  /*a600*/  VIADD R21, R31.reuse, UR6 ;  /* 0x000000061f157c36 */ /* 0x040fe20008000000 */
[----:B------:R-:W-:-:S02]  /*a610*/  LEA R30, P6, R31, R2, 0x1 ;  /* 0x000000021f1e7211 */ /* 0x000fc400078c08ff */
[----:B------:R-:W-:Y:S01]  /*a620*/  IADD3 R23, PT, PT, R0, 0xb, RZ ;  /* 0x0000000b00177810 */ /* 0x000fe20007ffe0ff */
[----:B------:R1:W-:Y:S01]  /*a630*/  @P3 STG.E.U16 desc[UR10][R28.64], R35 ;  /* 0x000000231c003986 */ /* 0x0003e2000c10150a */
[-C--:B------:R-:W-:Y:S01]  /*a640*/  LEA.HI.X.SX32 R31, R31, R3.reuse, 0x1, P6 ;  /* 0x000000031f1f7211 */ /* 0x080fe200030f0eff */
[C---:B0-----:R-:W-:Y:S01]  /*a650*/  VIADD R33, R21.reuse, UR6 ;  /* 0x0000000615217c36 */ /* 0x041fe20008000000 */
[-C--:B------:R-:W-:Y:S02]  /*a660*/  LEA R22, P6, R21, R2.reuse, 0x1 ;  /* 0x0000000215167211 */ /* 0x080fe400078c08ff */
[----:B------:R-:W-:Y:S01]  /*a670*/  ISETP.LT.AND P3, PT, R34, UR15, !P0 ;  /* 0x0000000f22007c0c */ /* 0x000fe2000c761270 */
[----:B------:R0:W-:Y:S01]  /*a680*/  @P2 STG.E.U16 desc[UR10][R30.64], R39 ;  /* 0x000000271e002986 */ /* 0x0001e2000c10150a */
[----:B------:R-:W-:Y:S01]  /*a690*/  ISETP.LT.AND P2, PT, R23, UR15, !P0 ;  /* 0x0000000f17007c0c */ /* 0x000fe2000c741270 */
[C---:B------:R-:W-:Y:S01]  /*a6a0*/  VIADD R34, R0.reuse, 0xe ;  /* 0x0000000e00227836 */ /* 0x040fe20000000000 */
[----:B------:R-:W-:Y:S01]  /*a6b0*/  LEA.HI.X.SX32 R23, R21, R3, 0x1, P6 ;  /* 0x0000000315177211 */ /* 0x000fe200030f0eff */
[C---:B------:R-:W-:Y:S01]  /*a6c0*/  VIADD R21, R33.reuse, UR6 ;  /* 0x0000000621157c36 */ /* 0x040fe20008000000 */
[----:B------:R-:W-:Y:S01]  /*a6d0*/  LEA R32, P6, R33, R2, 0x1 ;  /* 0x0000000221207211 */ /* 0x000fe200078c08ff */
[----:B-1----:R-:W-:Y:S01]  /*a6e0*/  VIADD R28, R0, 0xc ;  /* 0x0000000c001c7836 */ /* 0x002fe20000000000 */
[----:B------:R-:W-:-:S02]  /*a6f0*/  PRMT R29, R39, 0x7632, R29 ;  /* 0x00007632271d7816 */ /* 0x000fc4000000001d */
[----:B------:R-:W-:-:S03]  /*a700*/  LEA.HI.X.SX32 R33, R33, R3, 0x1, P6 ;  /* 0x0000000321217211 */ /* 0x000fc600030f0eff */
[----:B------:R1:W-:Y:S01]  /*a710*/  @P1 STG.E.U16 desc[UR10][R22.64], R29 ;  /* 0x0000001d16001986 */ /* 0x0003e2000c10150a */
[----:B------:R-:W-:Y:S01]  /*a720*/  ISETP.LT.AND P1, PT, R28, UR15, !P0 ;  /* 0x0000000f1c007c0c */ /* 0x000fe2000c721270 */
[----:B0-----:R-:W-:Y:S01]  /*a730*/  VIADD R30, R0, 0xd ;  /* 0x0000000d001e7836 */ /* 0x001fe20000000000 */
[CC--:B------:R-:W-:Y:S01]  /*a740*/  LEA R28, P6, R21.reuse, R2.reuse, 0x1 ;  /* 0x00000002151c7211 */ /* 0x0c0fe200078c08ff */
[C---:B------:R-:W-:Y:S01]  /*a750*/  VIADD R31, R21.reuse, UR6 ;  /* 0x00000006151f7c36 */ /* 0x040fe20008000000 */
[----:B------:R0:W-:Y:S02]  /*a760*/  @P5 STG.E.U16 desc[UR10][R32.64], R24 ;  /* 0x0000001820005986 */ /* 0x0001e4000c10150a */
[----:B------:R-:W-:Y:S02]  /*a770*/  ISETP.LT.AND P5, PT, R30, UR15, !P0 ;  /* 0x0000000f1e007c0c */ /* 0x000fe4000c7a1270 */
[-C--:B-1----:R-:W-:Y:S01]  /*a780*/  LEA.HI.X.SX32 R29, R21, R3.reuse, 0x1, P6 ;  /* 0x00000003151d7211 */ /* 0x082fe200030f0eff */
[C---:B------:R-:W-:Y:S01]  /*a790*/  VIADD R21, R31.reuse, UR6 ;  /* 0x000000061f157c36 */ /* 0x040fe20008000000 */
[----:B------:R-:W-:Y:S01]  /*a7a0*/  LEA R30, P6, R31, R2, 0x1 ;  /* 0x000000021f1e7211 */ /* 0x000fe200078c08ff */
[----:B------:R-:W-:Y:S01]  /*a7b0*/  VIADD R23, R0, 0xf ;  /* 0x0000000f00177836 */ /* 0x000fe20000000000 */
[----:B0-----:R-:W-:Y:S01]  /*a7c0*/  PRMT R33, R24, 0x7632, R33 ;  /* 0x0000763218217816 */ /* 0x001fe20000000021 */
[----:B------:R-:W-:Y:S01]  /*a7d0*/  VIADD R24, R21, UR6 ;  /* 0x0000000615187c36 */ /* 0x000fe20008000000 */
[----:B------:R-:W-:-:S02]  /*a7e0*/  LEA.HI.X.SX32 R31, R31, R3, 0x1, P6 ;  /* 0x000000031f1f7211 */ /* 0x000fc400030f0eff */
[----:B------:R-:W-:Y:S01]  /*a7f0*/  LEA R22, P6, R21, R2, 0x1 ;  /* 0x0000000215167211 */ /* 0x000fe200078c08ff */
[----:B------:R0:W-:Y:S01]  /*a800*/  @P4 STG.E.U16 desc[UR10][R28.64], R33 ;  /* 0x000000211c004986 */ /* 0x0001e2000c10150a */
[----:B------:R-:W-:-:S03]  /*a810*/  ISETP.LT.AND P4, PT, R34, UR15, !P0 ;  /* 0x0000000f22007c0c */ /* 0x000fc6000c781270 */
[----:B------:R1:W-:Y:S01]  /*a820*/  @P3 STG.E.U16 desc[UR10][R30.64], R25 ;  /* 0x000000191e003986 */ /* 0x0003e2000c10150a */
[----:B------:R-:W-:Y:S02]  /*a830*/  ISETP.LT.AND P3, PT, R23, UR15, !P0 ;  /* 0x0000000f17007c0c */ /* 0x000fe4000c761270 */
[-C--:B------:R-:W-:Y:S01]  /*a840*/  LEA.HI.X.SX32 R23, R21, R3.reuse, 0x1, P6 ;  /* 0x0000000315177211 */ /* 0x080fe200030f0eff */
[C---:B------:R-:W-:Y:S01]  /*a850*/  VIADD R21, R24.reuse, UR6 ;  /* 0x0000000618157c36 */ /* 0x040fe20008000000 */
[-C--:B------:R-:W-:Y:S02]  /*a860*/  LEA R32, P6, R24, R2.reuse, 0x1 ;  /* 0x0000000218207211 */ /* 0x080fe400078c08ff */
[----:B0-----:R-:W-:Y:S01]  /*a870*/  PRMT R29, R25, 0x7632, R29 ;  /* 0x00007632191d7816 */ /* 0x001fe2000000001d */
[----:B------:R-:W-:Y:S01]  /*a880*/  VIADD R28, R0, 0x10 ;  /* 0x00000010001c7836 */ /* 0x000fe20000000000 */
[-C--:B------:R-:W-:Y:S01]  /*a890*/  LEA.HI.X.SX32 R33, R24, R3.reuse, 0x1, P6 ;  /* 0x0000000318217211 */ /* 0x080fe200030f0eff */
[----:B------:R-:W-:Y:S01]  /*a8a0*/  VIADD R24, R0, 0x11 ;  /* 0x0000001100187836 */ /* 0x000fe20000000000 */
[----:B-1----:R-:W-:Y:S01]  /*a8b0*/  PRMT R31, R26, 0x7632, R31 ;  /* 0x000076321a1f7816 */ /* 0x002fe2000000001f */
[----:B------:R0:W-:Y:S01]  /*a8c0*/  @P2 STG.E.U16 desc[UR10][R22.64], R29 ;  /* 0x0000001d16002986 */ /* 0x0001e2000c10150a */
[----:B------:R-:W-:Y:S01]  /*a8d0*/  ISETP.LT.AND P2, PT, R28, UR15, !P0 ;  /* 0x0000000f1c007c0c */ /* 0x000fe2000c741270 */
[C---:B------:R-:W-:Y:S01]  /*a8e0*/  VIADD R25, R21.reuse, UR6 ;  /* 0x0000000615197c36 */ /* 0x040fe20008000000 */
[CC--:B------:R-:W-:Y:S01]  /*a8f0*/  LEA R28, P6, R21.reuse, R2.reuse, 0x1 ;  /* 0x00000002151c7211 */ /* 0x0c0fe200078c08ff */
[----:B------:R1:W-:Y:S01]  /*a900*/  @P1 STG.E.U16 desc[UR10][R32.64], R26 ;  /* 0x0000001a20001986 */ /* 0x0003e2000c10150a */
[----:B------:R-:W-:Y:S01]  /*a910*/  ISETP.LT.AND P1, PT, R24, UR15, !P0 ;  /* 0x0000000f18007c0c */ /* 0x000fe2000c721270 */
[C---:B------:R-:W-:Y:S01]  /*a920*/  VIADD R30, R0.reuse, 0x12 ;  /* 0x00000012001e7836 */ /* 0x040fe20000000000 */
[----:B0-----:R-:W-:Y:S01]  /*a930*/  LEA.HI.X.SX32 R29, R21, R3, 0x1, P6 ;  /* 0x00000003151d7211 */ /* 0x001fe200030f0eff */
[C---:B------:R-:W-:Y:S01]  /*a940*/  VIADD R21, R25.reuse, UR6 ;  /* 0x0000000619157c36 */ /* 0x040fe20008000000 */
[----:B------:R-:W-:Y:S01]  /*a950*/  LEA R24, P6, R25, R2, 0x1 ;  /* 0x0000000219187211 */ /* 0x000fe200078c08ff */
[----:B------:R-:W-:-:S02]  /*a960*/  VIADD R23, R0, 0x13 ;  /* 0x0000001300177836 */ /* 0x000fc40000000000 */
[----:B-1----:R-:W-:Y:S01]  /*a970*/  VIADD R26, R21, UR6 ;  /* 0x00000006151a7c36 */ /* 0x002fe20008000000 */
[-C--:B------:R-:W-:Y:S01]  /*a980*/  LEA.HI.X.SX32 R25, R25, R3.reuse, 0x1, P6 ;  /* 0x0000000319197211 */ /* 0x080fe200030f0eff */
[----:B------:R0:W-:Y:S01]  /*a990*/  @P5 STG.E.U16 desc[UR10][R28.64], R31 ;  /* 0x0000001f1c005986 */ /* 0x0001e2000c10150a */
[-C--:B------:R-:W-:Y:S02]  /*a9a0*/  LEA R22, P6, R21, R2.reuse, 0x1 ;  /* 0x0000000215167211 */ /* 0x080fe400078c08ff */
[----:B------:R-:W-:Y:S01]  /*a9b0*/  ISETP.LT.AND P5, PT, R30, UR15, !P0 ;  /* 0x0000000f1e007c0c */ /* 0x000fe2000c7a1270 */
[----:B------:R1:W-:Y:S01]  /*a9c0*/  @P4 STG.E.U16 desc[UR10][R24.64], R27 ;  /* 0x0000001b18004986 */ /* 0x0003e2000c10150a */
[----:B------:R-:W-:Y:S02]  /*a9d0*/  ISETP.LT.AND P4, PT, R23, UR15, !P0 ;  /* 0x0000000f17007c0c */ /* 0x000fe4000c781270 */
[----:B------:R-:W-:Y:S01]  /*a9e0*/  LEA.HI.X.SX32 R23, R21, R3, 0x1, P6 ;  /* 0x0000000315177211 */ /* 0x000fe200030f0eff */
[C---:B------:R-:W-:Y:S01]  /*a9f0*/  VIADD R21, R26.reuse, UR6 ;  /* 0x000000061a157c36 */ /* 0x040fe20008000000 */
[----:B------:R-:W-:-:S02]  /*aa00*/  LEA R30, P6, R26, R2, 0x1 ;  /* 0x000000021a1e7211 */ /* 0x000fc400078c08ff */
[----:B0-----:R-:W-:Y:S01]  /*aa10*/  PRMT R29, R27, 0x7632, R29 ;  /* 0x000076321b1d7816 */ /* 0x001fe2000000001d */
[----:B------:R-:W-:Y:S01]  /*aa20*/  VIADD R28, R0, 0x14 ;  /* 0x00000014001c7836 */ /* 0x000fe20000000000 */
[----:B------:R-:W-:Y:S01]  /*aa30*/  LEA.HI.X.SX32 R31, R26, R3, 0x1, P6 ;  /* 0x000000031a1f7211 */ /* 0x000fe200030f0eff */
[----:B-1----:R-:W-:Y:S02]  /*aa40*/  VIADD R24, R0, 0x15 ;  /* 0x0000001500187836 */ /* 0x002fe40000000000 */
[----:B------:R0:W-:Y:S01]  /*aa50*/  @P3 STG.E.U16 desc[UR10][R22.64], R29 ;  /* 0x0000001d16003986 */ /* 0x0001e2000c10150a */
[----:B------:R-:W-:Y:S01]  /*aa60*/  ISETP.LT.AND P3, PT, R28, UR15, !P0 ;  /* 0x0000000f1c007c0c */ /* 0x000fe2000c761270 */
[C---:B------:R-:W-:Y:S01]  /*aa70*/  VIADD R25, R21.reuse, UR6 ;  /* 0x0000000615197c36 */ /* 0x040fe20008000000 */
[----:B------:R-:W-:Y:S01]  /*aa80*/  LEA R28, P6, R21, R2, 0x1 ;  /* 0x00000002151c7211 */ /* 0x000fe200078c08ff */
[----:B------:R1:W-:Y:S01]  /*aa90*/  @P2 STG.E.U16 desc[UR10][R30.64], R16 ;  /* 0x000000101e002986 */ /* 0x0003e2000c10150a */
[----:B------:R-:W-:-:S02]  /*aaa0*/  ISETP.LT.AND P2, PT, R24, UR15, !P0 ;  /* 0x0000000f18007c0c */ /* 0x000fc4000c741270 */
[----:B------:R-:W-:Y:S02]  /*aab0*/  PRMT R27, R16, 0x7632, R27 ;  /* 0x00007632101b7816 */ /* 0x000fe4000000001b */
[C---:B------:R-:W-:Y:S02]  /*aac0*/  IADD3 R26, PT, PT, R0.reuse, 0x16, RZ ;  /* 0x00000016001a7810 */ /* 0x040fe40007ffe0ff */
[-C--:B0-----:R-:W-:Y:S01]  /*aad0*/  LEA.HI.X.SX32 R29, R21, R3.reuse, 0x1, P6 ;  /* 0x00000003151d7211 */ /* 0x081fe200030f0eff */
[C---:B------:R-:W-:Y:S01]  /*aae0*/  VIADD R21, R25.reuse, UR6 ;  /* 0x0000000619157c36 */ /* 0x040fe20008000000 */
[-C--:B------:R-:W-:Y:S01]  /*aaf0*/  LEA R24, P6, R25, R2.reuse, 0x1 ;  /* 0x0000000219187211 */ /* 0x080fe200078c08ff */
[----:B------:R-:W-:Y:S02]  /*ab00*/  VIADD R23, R0, 0x17 ;  /* 0x0000001700177836 */ /* 0x000fe40000000000 */
[----:B-1----:R-:W-:Y:S01]  /*ab10*/  VIADD R16, R21, UR6 ;  /* 0x0000000615107c36 */ /* 0x002fe20008000000 */
[----:B------:R-:W-:Y:S01]  /*ab20*/  LEA.HI.X.SX32 R25, R25, R3, 0x1, P6 ;  /* 0x0000000319197211 */ /* 0x000fe200030f0eff */
[----:B------:R0:W-:Y:S01]  /*ab30*/  @P1 STG.E.U16 desc[UR10][R28.64], R27 ;  /* 0x0000001b1c001986 */ /* 0x0001e2000c10150a */
[----:B------:R-:W-:-:S02]  /*ab40*/  LEA R22, P6, R21, R2, 0x1 ;  /* 0x0000000215167211 */ /* 0x000fc400078c08ff */
[----:B------:R-:W-:Y:S01]  /*ab50*/  ISETP.LT.AND P1, PT, R26, UR15, !P0 ;  /* 0x0000000f1a007c0c */ /* 0x000fe2000c721270 */
[----:B------:R1:W-:Y:S01]  /*ab60*/  @P5 STG.E.U16 desc[UR10][R24.64], R17 ;  /* 0x0000001118005986 */ /* 0x0003e2000c10150a */
[----:B------:R-:W-:Y:S02]  /*ab70*/  ISETP.LT.AND P5, PT, R23, UR15, !P0 ;  /* 0x0000000f17007c0c */ /* 0x000fe4000c7a1270 */
[----:B------:R-:W-:Y:S01]  /*ab80*/  LEA.HI.X.SX32 R23, R21, R3, 0x1, P6 ;  /* 0x0000000315177211 */ /* 0x000fe200030f0eff */
[C---:B------:R-:W-:Y:S01]  /*ab90*/  VIADD R21, R16.reuse, UR6 ;  /* 0x0000000610157c36 */ /* 0x040fe20008000000 */
[----:B------:R-:W-:Y:S01]  /*aba0*/  LEA R26, P6, R16, R2, 0x1 ;  /* 0x00000002101a7211 */ /* 0x000fe200078c08ff */
[----:B0-----:R-:W-:-:S03]  /*abb0*/  VIADD R28, R0, 0x18 ;  /* 0x00000018001c7836 */ /* 0x001fc60000000000 */
[----:B------:R-:W-:Y:S01]  /*abc0*/  LEA.HI.X.SX32 R27, R16, R3, 0x1, P6 ;  /* 0x00000003101b7211 */ /* 0x000fe200030f0eff */
[C---:B------:R-:W-:Y:S01]  /*abd0*/  VIADD R16, R0.reuse, 0x19 ;  /* 0x0000001900107836 */ /* 0x040fe20000000000 */
[----:B-1----:R-:W-:Y:S01]  /*abe0*/  PRMT R25, R17, 0x7632, R25 ;  /* 0x0000763211197816 */ /* 0x002fe20000000019 */
[C---:B------:R-:W-:Y:S02]  /*abf0*/  VIADD R17, R21.reuse, UR6 ;  /* 0x0000000615117c36 */ /* 0x040fe40008000000 */
[----:B------:R-:W-:Y:S02]  /*ac00*/  VIADD R24, R0, 0x1a ;  /* 0x0000001a00187836 */ /* 0x000fe40000000000 */
[----:B------:R0:W-:Y:S01]  /*ac10*/  @P4 STG.E.U16 desc[UR10][R22.64], R25 ;  /* 0x0000001916004986 */ /* 0x0001e2000c10150a */
[----:B------:R-:W-:Y:S02]  /*ac20*/  ISETP.LT.AND P4, PT, R28, UR15, !P0 ;  /* 0x0000000f1c007c0c */ /* 0x000fe4000c781270 */
[----:B------:R-:W-:Y:S01]  /*ac30*/  LEA R28, P6, R21, R2, 0x1 ;  /* 0x00000002151c7211 */ /* 0x000fe200078c08ff */
[----:B------:R1:W-:Y:S01]  /*ac40*/  @P3 STG.E.U16 desc[UR10][R26.64], R18 ;  /* 0x000000121a003986 */ /* 0x0003e2000c10150a */
[----:B------:R-:W-:-:S02]  /*ac50*/  ISETP.LT.AND P3, PT, R16, UR15, !P0 ;  /* 0x0000000f10007c0c */ /* 0x000fc4000c761270 */
[----:B------:R-:W-:Y:S01]  /*ac60*/  LEA.HI.X.SX32 R29, R21, R3, 0x1, P6 ;  /* 0x00000003151d7211 */ /* 0x000fe200030f0eff */
[C---:B------:R-:W-:Y:S01]  /*ac70*/  VIADD R21, R17.reuse, UR6 ;  /* 0x0000000611157c36 */ /* 0x040fe20008000000 */
[----:B------:R-:W-:Y:S01]  /*ac80*/  LEA R16, P6, R17, R2, 0x1 ;  /* 0x0000000211107211 */ /* 0x000fe200078c08ff */
[----:B0-----:R-:W-:-:S03]  /*ac90*/  VIADD R23, R0, 0x1b ;  /* 0x0000001b00177836 */ /* 0x001fc60000000000 */
[----:B------:R-:W-:Y:S02]  /*aca0*/  LEA.HI.X.SX32 R17, R17, R3, 0x1, P6 ;  /* 0x0000000311117211 */ /* 0x000fe400030f0eff */
[C---:B------:R-:W-:Y:S01]  /*acb0*/  LEA R22, P6, R21.reuse, R2, 0x1 ;  /* 0x0000000215167211 */ /* 0x040fe200078c08ff */
[----:B-1----:R-:W-:Y:S01]  /*acc0*/  VIADD R26, R0, 0x1c ;  /* 0x0000001c001a7836 */ /* 0x002fe20000000000 */
[----:B------:R-:W-:Y:S01]  /*acd0*/  PRMT R27, R18, 0x7632, R27 ;  /* 0x00007632121b7816 */ /* 0x000fe2000000001b */
[----:B------:R-:W-:-:S04]  /*ace0*/  VIADD R18, R21, UR6 ;  /* 0x0000000615127c36 */ /* 0x000fc80008000000 */
[----:B------:R0:W-:Y:S01]  /*acf0*/  @P2 STG.E.U16 desc[UR10][R28.64], R27 ;  /* 0x0000001b1c002986 */ /* 0x0001e2000c10150a */
[----:B------:R-:W-:-:S03]  /*ad00*/  ISETP.LT.AND P2, PT, R24, UR15, !P0 ;  /* 0x0000000f18007c0c */ /* 0x000fc6000c741270 */
[----:B------:R1:W-:Y:S01]  /*ad10*/  @P1 STG.E.U16 desc[UR10][R16.64], R19 ;  /* 0x0000001310001986 */ /* 0x0003e2000c10150a */
[----:B------:R-:W-:Y:S02]  /*ad20*/  ISETP.LT.AND P1, PT, R23, UR15, !P0 ;  /* 0x0000000f17007c0c */ /* 0x000fe4000c721270 */
[-C--:B------:R-:W-:Y:S01]  /*ad30*/  LEA.HI.X.SX32 R23, R21, R3.reuse, 0x1, P6 ;  /* 0x0000000315177211 */ /* 0x080fe200030f0eff */
[C---:B------:R-:W-:Y:S01]  /*ad40*/  VIADD R21, R18.reuse, UR6 ;  /* 0x0000000612157c36 */ /* 0x040fe20008000000 */
[C---:B------:R-:W-:Y:S02]  /*ad50*/  LEA R24, P6, R18.reuse, R2, 0x1 ;  /* 0x0000000212187211 */ /* 0x040fe400078c08ff */
[----:B0-----:R-:W-:Y:S02]  /*ad60*/  PRMT R27, R19, 0x7632, R27 ;  /* 0x00007632131b7816 */ /* 0x001fe4000000001b */
[----:B------:R-:W-:Y:S01]  /*ad70*/  LEA.HI.X.SX32 R25, R18, R3, 0x1, P6 ;  /* 0x0000000312197211 */ /* 0x000fe200030f0eff */
[----:B------:R-:W-:-:S02]  /*ad80*/  VIADD R18, R0, 0x1e ;  /* 0x0000001e00127836 */ /* 0x000fc40000000000 */
[----:B------:R0:W-:Y:S01]  /*ad90*/  @P5 STG.E.U16 desc[UR10][R22.64], R27 ;  /* 0x0000001b16005986 */ /* 0x0001e2000c10150a */
[----:B------:R-:W-:Y:S01]  /*ada0*/  ISETP.LT.AND P5, PT, R26, UR15, !P0 ;  /* 0x0000000f1a007c0c */ /* 0x000fe2000c7a1270 */
[----:B-1----:R-:W-:Y:S01]  /*adb0*/  VIADD R16, R0, 0x1d ;  /* 0x0000001d00107836 */ /* 0x002fe20000000000 */
[C---:B------:R-:W-:Y:S01]  /*adc0*/  LEA R26, P6, R21.reuse, R2, 0x1 ;  /* 0x00000002151a7211 */ /* 0x040fe200078c08ff */
[----:B------:R-:W-:Y:S01]  /*add0*/  VIADD R17, R21, UR6 ;  /* 0x0000000615117c36 */ /* 0x000fe20008000000 */
[----:B--2---:R1:W-:Y:S02]  /*ade0*/  @P4 STG.E.U16 desc[UR10][R24.64], R12 ;  /* 0x0000000c18004986 */ /* 0x0043e4000c10150a */
[----:B------:R-:W-:Y:S01]  /*adf0*/  ISETP.LT.AND P4, PT, R16, UR15, !P0 ;  /* 0x0000000f10007c0c */ /* 0x000fe2000c781270 */
[----:B------:R-:W-:Y:S01]  /*ae00*/  VIADD R19, R17, UR6 ;  /* 0x0000000611137c36 */ /* 0x000fe20008000000 */
[----:B0-----:R-:W-:Y:S01]  /*ae10*/  LEA.HI.X.SX32 R27, R21, R3, 0x1, P6 ;  /* 0x00000003151b7211 */ /* 0x001fe200030f0eff */
[----:B------:R-:W-:Y:S01]  /*ae20*/  VIADD R21, R0, 0x1f ;  /* 0x0000001f00157836 */ /* 0x000fe20000000000 */
[----:B------:R-:W-:-:S02]  /*ae30*/  PRMT R23, R12, 0x7632, R23 ;  /* 0x000076320c177816 */ /* 0x000fc40000000017 */
[-C--:B------:R-:W-:Y:S01]  /*ae40*/  LEA R16, P6, R17, R2.reuse, 0x1 ;  /* 0x0000000211107211 */ /* 0x080fe200078c08ff */
[----:B-1----:R-:W-:Y:S02]  /*ae50*/  VIADD R12, R19, UR6 ;  /* 0x00000006130c7c36 */ /* 0x002fe40008000000 */
[----:B------:R0:W-:Y:S01]  /*ae60*/  @P3 STG.E.U16 desc[UR10][R26.64], R23 ;  /* 0x000000171a003986 */ /* 0x0001e2000c10150a */
[-C--:B------:R-:W-:Y:S01]  /*ae70*/  LEA.HI.X.SX32 R17, R17, R3.reuse, 0x1, P6 ;  /* 0x0000000311117211 */ /* 0x080fe200030f0eff */
[----:B------:R-:W-:Y:S01]  /*ae80*/  VIADD R24, R0, 0x20 ;  /* 0x0000002000187836 */ /* 0x000fe20000000000 */
[----:B------:R-:W-:Y:S02]  /*ae90*/  ISETP.LT.AND P3, PT, R18, UR15, !P0 ;  /* 0x0000000f12007c0c */ /* 0x000fe4000c761270 */
[----:B------:R-:W-:Y:S01]  /*aea0*/  LEA R18, P6, R19, R2, 0x1 ;  /* 0x0000000213127211 */ /* 0x000fe200078c08ff */
[----:B------:R1:W-:Y:S01]  /*aeb0*/  @P2 STG.E.U16 desc[UR10][R16.64], R13 ;  /* 0x0000000d10002986 */ /* 0x0003e2000c10150a */
[----:B------:R-:W-:Y:S01]  /*aec0*/  ISETP.LT.AND P2, PT, R21, UR15, !P0 ;  /* 0x0000000f15007c0c */ /* 0x000fe2000c741270 */
[----:B------:R-:W-:Y:S01]  /*aed0*/  VIADD R21, R12, UR6 ;  /* 0x000000060c157c36 */ /* 0x000fe20008000000 */
[----:B------:R-:W-:-:S02]  /*aee0*/  LEA.HI.X.SX32 R19, R19, R3, 0x1, P6 ;  /* 0x0000000313137211 */ /* 0x000fc400030f0eff */
[----:B------:R-:W-:-:S04]  /*aef0*/  LEA R22, P6, R12, R2, 0x1 ;  /* 0x000000020c167211 */ /* 0x000fc800078c08ff */
[----:B0-----:R-:W-:Y:S02]  /*af00*/  LEA.HI.X.SX32 R23, R12, R3, 0x1, P6 ;  /* 0x000000030c177211 */ /* 0x001fe400030f0eff */
[C---:B------:R-:W-:Y:S01]  /*af10*/  IADD3 R12, PT, PT, R0.reuse, 0x21, RZ ;  /* 0x00000021000c7810 */ /* 0x040fe20007ffe0ff */
[----:B-1----:R-:W-:Y:S01]  /*af20*/  VIADD R16, R0, 0x22 ;  /* 0x0000002200107836 */ /* 0x002fe20000000000 */
[----:B------:R-:W-:Y:S01]  /*af30*/  PRMT R17, R13, 0x7632, R17 ;  /* 0x000076320d117816 */ /* 0x000fe20000000011 */
[----:B------:R-:W-:-:S04]  /*af40*/  VIADD R13, R21, UR6 ;  /* 0x00000006150d7c36 */ /* 0x000fc80008000000 */
[----:B------:R0:W-:Y:S01]  /*af50*/  @P1 STG.E.U16 desc[UR10][R18.64], R17 ;  /* 0x0000001112001986 */ /* 0x0001e2000c10150a */
[----:B------:R-:W-:Y:S02]  /*af60*/  ISETP.LT.AND P1, PT, R24, UR15, !P0 ;  /* 0x0000000f18007c0c */ /* 0x000fe4000c721270 */
[CC--:B------:R-:W-:Y:S01]  /*af70*/  LEA R24, P6, R21.reuse, R2.reuse, 0x1 ;  /* 0x0000000215187211 */ /* 0x0c0fe200078c08ff */
[----:B------:R1:W-:Y:S01]  /*af80*/  @P5 STG.E.U16 desc[UR10][R22.64], R14 ;  /* 0x0000000e16005986 */ /* 0x0003e2000c10150a */
[----:B------:R-:W-:Y:S02]  /*af90*/  ISETP.LT.AND P5, PT, R12, UR15, !P0 ;  /* 0x0000000f0c007c0c */ /* 0x000fe4000c7a1270 */
[-C--:B------:R-:W-:Y:S02]  /*afa0*/  LEA.HI.X.SX32 R25, R21, R3.reuse, 0x1, P6 ;  /* 0x0000000315197211 */ /* 0x080fe400030f0eff */
[CC--:B------:R-:W-:Y:S02]  /*afb0*/  LEA R12, P6, R13.reuse, R2.reuse, 0x1 ;  /* 0x000000020d0c7211 */ /* 0x0c0fe400078c08ff */
[----:B0-----:R-:W-:Y:S01]  /*afc0*/  PRMT R19, R14, 0x7632, R19 ;  /* 0x000076320e137816 */ /* 0x001fe20000000013 */
[C---:B------:R-:W-:Y:S01]  /*afd0*/  VIADD R17, R13.reuse, UR6 ;  /* 0x000000060d117c36 */ /* 0x040fe20008000000 */
        /* <DEDUP_REMOVED lines=9> */
[----:B------:R-:W-:Y:S01]  /*b070*/  VIADD R22, R0, 0x24 ;  /* 0x0000002400167836 */ /* 0x000fe20000000000 */
[-C--:B------:R-:W-:Y:S01]  /*b080*/  LEA.HI.X.SX32 R17, R17, R3.reuse, 0x1, P6 ;  /* 0x0000000311117211 */ /* 0x080fe200030f0eff */
[C---:B------:R-:W-:Y:S01]  /*b090*/  VIADD R21, R14.reuse, UR6 ;  /* 0x000000060e157c36 */ /* 0x040fe20008000000 */
[CC--:B------:R-:W-:Y:S01]  /*b0a0*/  LEA R18, P6, R14.reuse, R2.reuse, 0x1 ;  /* 0x000000020e127211 */ /* 0x0c0fe200078c08ff */
[----:B------:R-:W2:Y:S03]  /*b0b0*/  LDS.128 R24, [R20] ;  /* 0x0000000014187984 */ /* 0x000ea60000000c00 */
[-C--:B0-----:R-:W-:Y:S01]  /*b0c0*/  LEA.HI.X.SX32 R19, R14, R3.reuse, 0x1, P6 ;  /* 0x000000030e137211 */ /* 0x081fe200030f0eff */
[----:B------:R0:W-:Y:S01]  /*b0d0*/  @P2 STG.E.U16 desc[UR10][R16.64], R23 ;  /* 0x0000001710002986 */ /* 0x0001e2000c10150a */
[----:B------:R-:W-:Y:S01]  /*b0e0*/  ISETP.LT.AND P2, PT, R22, UR15, !P0 ;  /* 0x0000000f16007c0c */ /* 0x000fe2000c741270 */
[C---:B-1----:R-:W-:Y:S01]  /*b0f0*/  VIADD R12, R0.reuse, 0x25 ;  /* 0x00000025000c7836 */ /* 0x042fe20000000000 */
[C---:B------:R-:W-:Y:S01]  /*b100*/  LEA R22, P6, R21.reuse, R2, 0x1 ;  /* 0x0000000215167211 */ /* 0x040fe200078c08ff */
[----:B------:R-:W-:Y:S01]  /*b110*/  VIADD R13, R21, UR6 ;  /* 0x00000006150d7c36 */ /* 0x000fe20008000000 */
[----:B---3--:R1:W-:Y:S01]  /*b120*/  @P1 STG.E.U16 desc[UR10][R18.64], R8 ;  /* 0x0000000812001986 */ /* 0x0083e2000c10150a */
[----:B------:R-:W-:Y:S01]  /*b130*/  VIADD R14, R0, 0x26 ;  /* 0x00000026000e7836 */ /* 0x000fe20000000000 */
        /* <DEDUP_REMOVED lines=8> */
[----:B------:R-:W-:Y:S01]  /*b1c0*/  LEA.HI.X.SX32 R13, R13, R3, 0x1, P6 ;  /* 0x000000030d0d7211 */ /* 0x000fe200030f0eff */
[----:B------:R-:W-:Y:S01]  /*b1d0*/  VIADD R18, R0, 0x28 ;  /* 0x0000002800127836 */ /* 0x000fe20000000000 */
[----:B------:R-:W-:Y:S01]  /*b1e0*/  ISETP.LT.AND P5, PT, R14, UR15, !P0 ;  /* 0x0000000f0e007c0c */ /* 0x000fe2000c7a1270 */
[----:B------:R-:W-:Y:S01]  /*b1f0*/  VIADD R19, R8, UR6 ;  /* 0x0000000608137c36 */ /* 0x000fe20008000000 */
[----:B------:R-:W-:Y:S01]  /*b200*/  LEA R14, P6, R15, R2, 0x1 ;  /* 0x000000020f0e7211 */ /* 0x000fe200078c08ff */
[----:B------:R1:W-:Y:S01]  /*b210*/  @P4 STG.E.U16 desc[UR10][R12.64], R9 ;  /* 0x000000090c004986 */ /* 0x0003e2000c10150a */
[----:B------:R-:W-:-:S02]  /*b220*/  ISETP.LT.AND P4, PT, R16, UR15, !P0 ;  /* 0x0000000f10007c0c */ /* 0x000fc4000c781270 */
[----:B------:R-:W-:Y:S01]  /*b230*/  LEA.HI.X.SX32 R15, R15, R3, 0x1, P6 ;  /* 0x000000030f0f7211 */ /* 0x000fe200030f0eff */
[----:B------:R-:W3:Y:S01]  /*b240*/  LDS.128 R20, [R20+0x400] ;  /* 0x0004000014147984 */ /* 0x000ee20000000c00 */
[----:B------:R-:W-:-:S04]  /*b250*/  LEA R16, P6, R8, R2, 0x1 ;  /* 0x0000000208107211 */ /* 0x000fc800078c08ff */
[----:B0-----:R-:W-:Y:S01]  /*b260*/  LEA.HI.X.SX32 R17, R8, R3, 0x1, P6 ;  /* 0x0000000308117211 */ /* 0x001fe200030f0eff */
        /* <DEDUP_REMOVED lines=9> */
[-C--:B------:R-:W-:Y:S02]  /*b300*/  LEA.HI.X.SX32 R19, R19, R3.reuse, 0x1, P6 ;  /* 0x0000000313137211 */ /* 0x080fe400030f0eff */
[CC--:B------:R-:W-:Y:S02]  /*b310*/  LEA R8, P6, R9.reuse, R2.reuse, 0x1 ;  /* 0x0000000209087211 */ /* 0x0c0fe400078c08ff */
[----:B0-----:R-:W-:Y:S01]  /*b320*/  PRMT R15, R10, 0x7632, R15 ;  /* 0x000076320a0f7816 */ /* 0x001fe2000000000f */
[C---:B------:R-:W-:Y:S01]  /*b330*/  VIADD R13, R9.reuse, UR6 ;  /* 0x00000006090d7c36 */ /* 0x040fe20008000000 */
[-C--:B------:R-:W-:Y:S01]  /*b340*/  LEA.HI.X.SX32 R9, R9, R3.reuse, 0x1, P6 ;  /* 0x0000000309097211 */ /* 0x080fe200030f0eff */
[C---:B------:R-:W-:Y:S01]  /*b350*/  VIADD R14, R0.reuse, 0x2b ;  /* 0x0000002b000e7836 */ /* 0x040fe20000000000 */
[----:B-1----:R-:W-:Y:S01]  /*b360*/  IADD3 R16, PT, PT, R0, 0x2c, RZ ;  /* 0x0000002c00107810 */ /* 0x002fe20007ffe0ff */
[----:B------:R0:W-:Y:S01]  /*b370*/  @P1 STG.E.U16 desc[UR10][R18.64], R15 ;  /* 0x0000000f12001986 */ /* 0x0001e2000c10150a */
[----:B------:R-:W-:Y:S01]  /*b380*/  ISETP.LT.AND P1, PT, R12, UR15, !P0 ;  /* 0x0000000f0c007c0c */ /* 0x000fe2000c721270 */
[C---:B------:R-:W-:Y:S01]  /*b390*/  VIADD R10, R13.reuse, UR6 ;  /* 0x000000060d0a7c36 */ /* 0x040fe20008000000 */
[C---:B------:R-:W-:Y:S01]  /*b3a0*/  LEA R12, P6, R13.reuse, R2, 0x1 ;  /* 0x000000020d0c7211 */ /* 0x040fe200078c08ff */
[----:B------:R1:W-:Y:S01]  /*b3b0*/  @P5 STG.E.U16 desc[UR10][R8.64], R11 ;  /* 0x0000000b08005986 */ /* 0x0003e2000c10150a */
[----:B------:R-:W-:Y:S01]  /*b3c0*/  ISETP.LT.AND P5, PT, R14, UR15, !P0 ;  /* 0x0000000f0e007c0c */ /* 0x000fe2000c7a1270 */
[----:B------:R-:W-:Y:S01]  /*b3d0*/  VIADD R17, R10, UR6 ;  /* 0x000000060a117c36 */ /* 0x000fe20008000000 */
[----:B------:R-:W-:-:S02]  /*b3e0*/  LEA.HI.X.SX32 R13, R13, R3, 0x1, P6 ;  /* 0x000000030d0d7211 */ /* 0x000fc400030f0eff */
[CC--:B------:R-:W-:Y:S02]  /*b3f0*/  LEA R14, P6, R10.reuse, R2.reuse, 0x1 ;  /* 0x000000020a0e7211 */ /* 0x0c0fe400078c08ff */
[----:B0-----:R-:W-:Y:S02]  /*b400*/  PRMT R18, R11, 0x7632, R18 ;  /* 0x000076320b127816 */ /* 0x001fe40000000012 */
[----:B------:R-:W-:Y:S01]  /*b410*/  LEA.HI.X.SX32 R15, R10, R3, 0x1, P6 ;  /* 0x000000030a0f7211 */ /* 0x000fe200030f0eff */
[C---:B------:R-:W-:Y:S02]  /*b420*/  VIADD R10, R17.reuse, UR6 ;  /* 0x00000006110a7c36 */ /* 0x040fe40008000000 */
[----:B------:R-:W-:Y:S01]  /*b430*/  @P4 STG.E.U16 desc[UR10][R12.64], R18 ;  /* 0x000000120c004986 */ /* 0x000fe2000c10150a */
[----:B------:R-:W-:Y:S01]  /*b440*/  ISETP.LT.AND P4, PT, R16, UR15, !P0 ;  /* 0x0000000f10007c0c */ /* 0x000fe2000c781270 */
[C---:B-1----:R-:W-:Y:S01]  /*b450*/  VIADD R9, R0.reuse, 0x2d ;  /* 0x0000002d00097836 */ /* 0x042fe20000000000 */
[----:B------:R-:W-:Y:S01]  /*b460*/  LEA R16, P6, R17, R2, 0x1 ;  /* 0x0000000211107211 */ /* 0x000fe200078c08ff */
[----:B----4-:R0:W-:Y:S01]  /*b470*/  @P3 STG.E.U16 desc[UR10][R14.64], R4 ;  /* 0x000000040e003986 */ /* 0x0101e2000c10150a */
[----:B------:R-:W-:-:S02]  /*b480*/  VIADD R11, R0, 0x2e ;  /* 0x0000002e000b7836 */ /* 0x000fc40000000000 */
[-C--:B------:R-:W-:Y:S02]  /*b490*/  LEA.HI.X.SX32 R17, R17, R3.reuse, 0x1, P6 ;  /* 0x0000000311117211 */ /* 0x080fe400030f0eff */
[C---:B------:R-:W-:Y:S02]  /*b4a0*/  LEA R8, P6, R10.reuse, R2, 0x1 ;  /* 0x000000020a087211 */ /* 0x040fe400078c08ff */
[----:B------:R-:W-:Y:S02]  /*b4b0*/  ISETP.LT.AND P3, PT, R9, UR15, !P0 ;  /* 0x0000000f09007c0c */ /* 0x000fe4000c761270 */
[----:B------:R-:W-:Y:S02]  /*b4c0*/  LEA.HI.X.SX32 R9, R10, R3, 0x1, P6 ;  /* 0x000000030a097211 */ /* 0x000fe400030f0eff */
[----:B0-----:R-:W-:Y:S01]  /*b4d0*/  PRMT R15, R4, 0x7632, R15 ;  /* 0x00007632040f7816 */ /* 0x001fe2000000000f */
[----:B------:R-:W-:-:S04]  /*b4e0*/  VIADD R4, R10, UR6 ;  /* 0x000000060a047c36 */ /* 0x000fc80008000000 */
[----:B------:R0:W-:Y:S01]  /*b4f0*/  @P2 STG.E.U16 desc[UR10][R16.64], R15 ;  /* 0x0000000f10002986 */ /* 0x0001e2000c10150a */
[----:B------:R-:W-:Y:S01]  /*b500*/  ISETP.LT.AND P2, PT, R11, UR15, !P0 ;  /* 0x0000000f0b007c0c */ /* 0x000fe2000c741270 */
[----:B------:R-:W-:Y:S01]  /*b510*/  VIADD R11, R0, 0x2f ;  /* 0x0000002f000b7836 */ /* 0x000fe20000000000 */
[CC--:B------:R-:W-:Y:S01]  /*b520*/  LEA R10, P6, R4.reuse, R2.reuse, 0x1 ;  /* 0x00000002040a7211 */ /* 0x0c0fe200078c08ff */
[C---:B------:R-:W-:Y:S01]  /*b530*/  VIADD R13, R4.reuse, UR6 ;  /* 0x00000006040d7c36 */ /* 0x040fe20008000000 */
[----:B------:R1:W-:Y:S02]  /*b540*/  @P1 STG.E.U16 desc[UR10][R8.64], R5 ;  /* 0x0000000508001986 */ /* 0x0003e4000c10150a */
[----:B------:R-:W-:Y:S01]  /*b550*/  ISETP.LT.AND P1, PT, R11, UR15, !P0 ;  /* 0x0000000f0b007c0c */ /* 0x000fe2000c721270 */
[C---:B------:R-:W-:Y:S01]  /*b560*/  VIADD R14, R13.reuse, UR6 ;  /* 0x000000060d0e7c36 */ /* 0x040fe20008000000 */
[----:B------:R-:W-:Y:S01]  /*b570*/  LEA.HI.X.SX32 R11, R4, R3, 0x1, P6 ;  /* 0x00000003040b7211 */ /* 0x000fe200030f0eff */
[C---:B------:R-:W-:Y:S01]  /*b580*/  VIADD R4, R0.reuse, 0x30 ;  /* 0x0000003000047836 */ /* 0x040fe20000000000 */
[----:B------:R-:W-:Y:S01]  /*b590*/  LEA R12, P6, R13, R2, 0x1 ;  /* 0x000000020d0c7211 */ /* 0x000fe200078c08ff */
[----:B0-----:R-:W-:Y:S01]  /*b5a0*/  VIADD R17, R0, 0x3e ;  /* 0x0000003e00117836 */ /* 0x001fe20000000000 */
[----:B------:R-:W-:-:S02]  /*b5b0*/  PRMT R15, R5, 0x7632, R15 ;  /* 0x00007632050f7816 */ /* 0x000fc4000000000f */
[-C--:B------:R-:W-:Y:S01]  /*b5c0*/  LEA.HI.X.SX32 R13, R13, R3.reuse, 0x1, P6 ;  /* 0x000000030d0d7211 */ /* 0x080fe200030f0eff */
[----:B-1----:R-:W-:Y:S02]  /*b5d0*/  VIADD R8, R0, 0x31 ;  /* 0x0000003100087836 */ /* 0x002fe40000000000 */
[----:B------:R0:W-:Y:S01]  /*b5e0*/  @P5 STG.E.U16 desc[UR10][R10.64], R15 ;  /* 0x0000000f0a005986 */ /* 0x0001e2000c10150a */
[----:B------:R-:W-:Y:S01]  /*b5f0*/  ISETP.LT.AND P5, PT, R4, UR15, !P0 ;  /* 0x0000000f04007c0c */ /* 0x000fe2000c7a1270 */
[C---:B------:R-:W-:Y:S01]  /*b600*/  VIADD R9, R14.reuse, UR6 ;  /* 0x000000060e097c36 */ /* 0x040fe20008000000 */
[-C--:B------:R-:W-:Y:S01]  /*b610*/  LEA R4, P6, R14, R2.reuse, 0x1 ;  /* 0x000000020e047211 */ /* 0x080fe200078c08ff */
[----:B------:R1:W-:Y:S01]  /*b620*/  @P4 STG.E.U16 desc[UR10][R12.64], R6 ;  /* 0x000000060c004986 */ /* 0x0003e2000c10150a */
[----:B------:R-:W-:Y:S02]  /*b630*/  ISETP.LT.AND P4, PT, R8, UR15, !P0 ;  /* 0x0000000f08007c0c */ /* 0x000fe4000c781270 */
[----:B------:R-:W-:Y:S01]  /*b640*/  LEA.HI.X.SX32 R5, R14, R3, 0x1, P6 ;  /* 0x000000030e057211 */ /* 0x000fe200030f0eff */
[----:B------:R-:W-:Y:S01]  /*b650*/  VIADD R14, R0, 0x32 ;  /* 0x00000032000e7836 */ /* 0x000fe20000000000 */
[C---:B------:R-:W-:Y:S01]  /*b660*/  LEA R8, P6, R9.reuse, R2, 0x1 ;  /* 0x0000000209087211 */ /* 0x040fe200078c08ff */
[----:B0-----:R-:W-:-:S03]  /*b670*/  VIADD R11, R9, UR6 ;  /* 0x00000006090b7c36 */ /* 0x001fc60008000000 */
[----:B------:R-:W-:Y:S02]  /*b680*/  LEA.HI.X.SX32 R9, R9, R3, 0x1, P6 ;  /* 0x0000000309097211 */ /* 0x000fe400030f0eff */
[----:B--2---:R-:W-:Y:S01]  /*b690*/  PRMT R15, R26, 0x7632, R15 ;  /* 0x000076321a0f7816 */ /* 0x004fe2000000000f */
[----:B-1----:R-:W-:Y:S01]  /*b6a0*/  VIADD R12, R0, 0x33 ;  /* 0x00000033000c7836 */ /* 0x002fe20000000000 */
[----:B------:R-:W-:Y:S01]  /*b6b0*/  PRMT R13, R6, 0x7632, R13 ;  /* 0x00007632060d7816 */ /* 0x000fe2000000000d */
[C---:B------:R-:W-:Y:S01]  /*b6c0*/  VIADD R6, R11.reuse, UR6 ;  /* 0x000000060b067c36 */ /* 0x040fe20008000000 */
[----:B------:R-:W-:-:S03]  /*b6d0*/  LEA R10, P6, R11, R2, 0x1 ;  /* 0x000000020b0a7211 */ /* 0x000fc600078c08ff */
[----:B------:R0:W-:Y:S01]  /*b6e0*/  @P3 STG.E.U16 desc[UR10][R4.64], R13 ;  /* 0x0000000d04003986 */ /* 0x0001e2000c10150a */
[----:B------:R-:W-:Y:S02]  /*b6f0*/  ISETP.LT.AND P3, PT, R14, UR15, !P0 ;  /* 0x0000000f0e007c0c */ /* 0x000fe4000c761270 */
[----:B------:R-:W-:Y:S01]  /*b700*/  LEA.HI.X.SX32 R11, R11, R3, 0x1, P6 ;  /* 0x000000030b0b7211 */ /* 0x000fe200030f0eff */
[----:B------:R1:W-:Y:S01]  /*b710*/  @P2 STG.E.U16 desc[UR10][R8.64], R7 ;  /* 0x0000000708002986 */ /* 0x0003e2000c10150a */
[----:B------:R-:W-:Y:S02]  /*b720*/  PRMT R14, R7, 0x7632, R14 ;  /* 0x00007632070e7816 */ /* 0x000fe4000000000e */
[----:B------:R-:W-:Y:S02]  /*b730*/  ISETP.LT.AND P2, PT, R12, UR15, !P0 ;  /* 0x0000000f0c007c0c */ /* 0x000fe4000c741270 */
[----:B------:R-:W-:Y:S01]  /*b740*/  LEA R12, P6, R6, R2, 0x1 ;  /* 0x00000002060c7211 */ /* 0x000fe200078c08ff */
[----:B------:R2:W-:Y:S01]  /*b750*/  @P1 STG.E.U16 desc[UR10][R10.64], R14 ;  /* 0x0000000e0a001986 */ /* 0x0005e2000c10150a */
[----:B0-----:R-:W-:-:S02]  /*b760*/  VIADD R4, R0, 0x34 ;  /* 0x0000003400047836 */ /* 0x001fc40000000000 */
[CC--:B------:R-:W-:Y:S01]  /*b770*/  LEA.HI.X.SX32 R13, R6.reuse, R3.reuse, 0x1, P6 ;  /* 0x00000003060d7211 */ /* 0x0c0fe200030f0eff */
[----:B------:R-:W-:Y:S02]  /*b780*/  VIADD R5, R6, UR6 ;  /* 0x0000000606057c36 */ /* 0x000fe40008000000 */
[----:B-1----:R-:W-:Y:S01]  /*b790*/  VIADD R7, R0, 0x35 ;  /* 0x0000003500077836 */ /* 0x002fe20000000000 */
[----:B------:R-:W-:Y:S01]  /*b7a0*/  ISETP.LT.AND P1, PT, R4, UR15, !P0 ;  /* 0x0000000f04007c0c */ /* 0x000fe2000c721270 */
[C---:B------:R-:W-:Y:S01]  /*b7b0*/  VIADD R8, R5.reuse, UR6 ;  /* 0x0000000605087c36 */ /* 0x040fe20008000000 */
[C---:B------:R-:W-:Y:S01]  /*b7c0*/  LEA R4, P6, R5.reuse, R2, 0x1 ;  /* 0x0000000205047211 */ /* 0x040fe200078c08ff */
[----:B------:R-:W-:Y:S01]  /*b7d0*/  VIADD R9, R0, 0x36 ;  /* 0x0000003600097836 */ /* 0x000fe20000000000 */
[----:B------:R0:W-:Y:S01]  /*b7e0*/  @P5 STG.E.U16 desc[UR10][R12.64], R24 ;  /* 0x000000180c005986 */ /* 0x0001e2000c10150a */
[----:B--2---:R-:W-:Y:S02]  /*b7f0*/  PRMT R11, R24, 0x7632, R11 ;  /* 0x00007632180b7816 */ /* 0x004fe4000000000b */
[----:B------:R-:W-:-:S02]  /*b800*/  LEA.HI.X.SX32 R5, R5, R3, 0x1, P6 ;  /* 0x0000000305057211 */ /* 0x000fc400030f0eff */
[CC--:B------:R-:W-:Y:S02]  /*b810*/  LEA R6, P6, R8.reuse, R2.reuse, 0x1 ;  /* 0x0000000208067211 */ /* 0x0c0fe400078c08ff */
[----:B------:R-:W-:Y:S01]  /*b820*/  ISETP.LT.AND P5, PT, R7, UR15, !P0 ;  /* 0x0000000f07007c0c */ /* 0x000fe2000c7a1270 */
[----:B------:R1:W-:Y:S01]  /*b830*/  @P4 STG.E.U16 desc[UR10][R4.64], R11 ;  /* 0x0000000b04004986 */ /* 0x0003e2000c10150a */
[C---:B------:R-:W-:Y:S02]  /*b840*/  LEA.HI.X.SX32 R7, R8.reuse, R3, 0x1, P6 ;  /* 0x0000000308077211 */ /* 0x040fe400030f0eff */
[----:B------:R-:W-:Y:S01]  /*b850*/  ISETP.LT.AND P4, PT, R9, UR15, !P0 ;  /* 0x0000000f09007c0c */ /* 0x000fe2000c781270 */
[----:B------:R-:W-:Y:S01]  /*b860*/  VIADD R9, R8, UR6 ;  /* 0x0000000608097c36 */ /* 0x000fe20008000000 */
[C---:B------:R-:W-:Y:S01]  /*b870*/  IADD3 R10, PT, PT, R0.reuse, 0x37, RZ ;  /* 0x00000037000a7810 */ /* 0x040fe20007ffe0ff */
[----:B------:R2:W-:Y:S01]  /*b880*/  @P3 STG.E.U16 desc[UR10][R6.64], R25 ;  /* 0x0000001906003986 */ /* 0x0005e2000c10150a */
[----:B------:R-:W-:Y:S01]  /*b890*/  PRMT R14, R25, 0x7632, R14 ;  /* 0x00007632190e7816 */ /* 0x000fe2000000000e */
[----:B0-----:R-:W-:Y:S01]  /*b8a0*/  VIADD R12, R0, 0x38 ;  /* 0x00000038000c7836 */ /* 0x001fe20000000000 */
[----:B------:R-:W-:Y:S01]  /*b8b0*/  ISETP.LT.AND P3, PT, R10, UR15, !P0 ;  /* 0x0000000f0a007c0c */ /* 0x000fe2000c761270 */
[C---:B------:R-:W-:Y:S01]  /*b8c0*/  VIADD R10, R9.reuse, UR6 ;  /* 0x00000006090a7c36 */ /* 0x040fe20008000000 */
[----:B------:R-:W-:Y:S01]  /*b8d0*/  LEA R8, P6, R9, R2, 0x1 ;  /* 0x0000000209087211 */ /* 0x000fe200078c08ff */
[----:B------:R-:W-:-:S02]  /*b8e0*/  VIADD R13, R0, 0x3a ;  /* 0x0000003a000d7836 */ /* 0x000fc40000000000 */
[C---:B-1----:R-:W-:Y:S01]  /*b8f0*/  VIADD R11, R10.reuse, UR6 ;  /* 0x000000060a0b7c36 */ /* 0x042fe20008000000 */
[-C--:B------:R-:W-:Y:S02]  /*b900*/  LEA.HI.X.SX32 R9, R9, R3.reuse, 0x1, P6 ;  /* 0x0000000309097211 */ /* 0x080fe400030f0eff */
[-C--:B------:R-:W-:Y:S01]  /*b910*/  LEA R4, P6, R10, R2.reuse, 0x1 ;  /* 0x000000020a047211 */ /* 0x080fe200078c08ff */
[----:B--2---:R-:W-:Y:S02]  /*b920*/  VIADD R7, R0, 0x39 ;  /* 0x0000003900077836 */ /* 0x004fe40000000000 */
[----:B------:R0:W-:Y:S01]  /*b930*/  @P2 STG.E.U16 desc[UR10][R8.64], R14 ;  /* 0x0000000e08002986 */ /* 0x0001e2000c10150a */
[----:B------:R-:W-:Y:S02]  /*b940*/  LEA.HI.X.SX32 R5, R10, R3, 0x1, P6 ;  /* 0x000000030a057211 */ /* 0x000fe400030f0eff */
[----:B------:R-:W-:Y:S01]  /*b950*/  ISETP.LT.AND P2, PT, R12, UR15, !P0 ;  /* 0x0000000f0c007c0c */ /* 0x000fe2000c741270 */
[C---:B------:R-:W-:Y:S01]  /*b960*/  VIADD R12, R11.reuse, UR6 ;  /* 0x000000060b0c7c36 */ /* 0x040fe20008000000 */
[----:B------:R-:W-:Y:S01]  /*b970*/  LEA R6, P6, R11, R2, 0x1 ;  /* 0x000000020b067211 */ /* 0x000fe200078c08ff */
[----:B------:R1:W-:Y:S01]  /*b980*/  @P1 STG.E.U16 desc[UR10][R4.64], R26 ;  /* 0x0000001a04001986 */ /* 0x0003e2000c10150a */
[----:B------:R-:W-:-:S02]  /*b990*/  ISETP.LT.AND P1, PT, R7, UR15, !P0 ;  /* 0x0000000f07007c0c */ /* 0x000fc4000c721270 */
[-C--:B------:R-:W-:Y:S02]  /*b9a0*/  LEA.HI.X.SX32 R7, R11, R3.reuse, 0x1, P6 ;  /* 0x000000030b077211 */ /* 0x080fe400030f0eff */
[CC--:B------:R-:W-:Y:S01]  /*b9b0*/  LEA R10, P6, R12.reuse, R2.reuse, 0x1 ;  /* 0x000000020c0a7211 */ /* 0x0c0fe200078c08ff */
[C---:B0-----:R-:W-:Y:S02]  /*b9c0*/  VIADD R8, R12.reuse, UR6 ;  /* 0x000000060c087c36 */ /* 0x041fe40008000000 */
[----:B------:R0:W-:Y:S01]  /*b9d0*/  @P5 STG.E.U16 desc[UR10][R6.64], R15 ;  /* 0x0000000f06005986 */ /* 0x0001e2000c10150a */
[----:B------:R-:W-:Y:S01]  /*b9e0*/  LEA.HI.X.SX32 R11, R12, R3, 0x1, P6 ;  /* 0x000000030c0b7211 */ /* 0x000fe200030f0eff */
[----:B------:R-:W-:Y:S01]  /*b9f0*/  VIADD R9, R8, UR6 ;  /* 0x0000000608097c36 */ /* 0x000fe20008000000 */
[----:B------:R-:W-:Y:S01]  /*ba00*/  ISETP.LT.AND P5, PT, R13, UR15, !P0 ;  /* 0x0000000f0d007c0c */ /* 0x000fe2000c7a1270 */
[----:B-1----:R-:W-:Y:S01]  /*ba10*/  VIADD R5, R0, 0x3b ;  /* 0x0000003b00057836 */ /* 0x002fe20000000000 */
[----:B------:R-:W-:Y:S01]  /*ba20*/  LEA R4, P6, R8, R2, 0x1 ;  /* 0x0000000208047211 */ /* 0x000fe200078c08ff */
[----:B------:R1:W-:Y:S01]  /*ba30*/  @P4 STG.E.U16 desc[UR10][R10.64], R27 ;  /* 0x0000001b0a004986 */ /* 0x0003e2000c10150a */
[----:B------:R-:W-:Y:S01]  /*ba40*/  PRMT R13, R27, 0x7632, R13 ;  /* 0x000076321b0d7816 */ /* 0x000fe2000000000d */
[----:B------:R-:W-:Y:S01]  /*ba50*/  VIADD R12, R0, 0x3c ;  /* 0x0000003c000c7836 */ /* 0x000fe20000000000 */
[----:B------:R-:W-:-:S02]  /*ba60*/  ISETP.LT.AND P4, PT, R5, UR15, !P0 ;  /* 0x0000000f05007c0c */ /* 0x000fc4000c781270 */
[----:B------:R-:W-:Y:S01]  /*ba70*/  LEA.HI.X.SX32 R5, R8, R3, 0x1, P6 ;  /* 0x0000000308057211 */ /* 0x000fe200030f0eff */
[C---:B0-----:R-:W-:Y:S01]  /*ba80*/  VIADD R7, R9.reuse, UR6 ;  /* 0x0000000609077c36 */ /* 0x041fe20008000000 */
[----:B------:R-:W-:-:S03]  /*ba90*/  LEA R8, P6, R9, R2, 0x1 ;  /* 0x0000000209087211 */ /* 0x000fc600078c08ff */
[----:B------:R0:W-:Y:S01]  /*baa0*/  @P3 STG.E.U16 desc[UR10][R4.64], R13 ;  /* 0x0000000d04003986 */ /* 0x0001e2000c10150a */
[----:B------:R-:W-:Y:S01]  /*bab0*/  ISETP.LT.AND P3, PT, R12, UR15, !P0 ;  /* 0x0000000f0c007c0c */ /* 0x000fe2000c761270 */
[----:B-1----:R-:W-:Y:S01]  /*bac0*/  VIADD R11, R7, UR6 ;  /* 0x00000006070b7c36 */ /* 0x002fe20008000000 */
[-C--:B------:R-:W-:Y:S01]  /*bad0*/  LEA.HI.X.SX32 R9, R9, R3.reuse, 0x1, P6 ;  /* 0x0000000309097211 */ /* 0x080fe200030f0eff */
[C---:B------:R-:W-:Y:S01]  /*bae0*/  VIADD R10, R0.reuse, 0x3d ;  /* 0x0000003d000a7836 */ /* 0x040fe20000000000 */
[----:B------:R-:W-:Y:S01]  /*baf0*/  LEA R6, P6, R7, R2, 0x1 ;  /* 0x0000000207067211 */ /* 0x000fe200078c08ff */
[----:B------:R-:W-:Y:S02]  /*bb00*/  VIADD R12, R11, UR6 ;  /* 0x000000060b0c7c36 */ /* 0x000fe40008000000 */
[----:B---3--:R1:W-:Y:S01]  /*bb10*/  @P2 STG.E.U16 desc[UR10][R8.64], R20 ;  /* 0x0000001408002986 */ /* 0x0083e2000c10150a */
[----:B------:R-:W-:Y:S01]  /*bb20*/  LEA.HI.X.SX32 R7, R7, R3, 0x1, P6 ;  /* 0x0000000307077211 */ /* 0x000fe200030f0eff */
[----:B------:R-:W-:Y:S01]  /*bb30*/  VIADD R0, R0, 0x3f ;  /* 0x0000003f00007836 */ /* 0x000fe20000000000 */
[----:B------:R-:W-:Y:S01]  /*bb40*/  ISETP.LT.AND P2, PT, R10, UR15, !P0 ;  /* 0x0000000f0a007c0c */ /* 0x000fe2000c741270 */
[----:B0-----:R-:W-:Y:S01]  /*bb50*/  VIADD R13, R12, UR6 ;  /* 0x000000060c0d7c36 */ /* 0x001fe20008000000 */
[----:B------:R-:W-:-:S02]  /*bb60*/  PRMT R5, R20, 0x7632, R5 ;  /* 0x0000763214057816 */ /* 0x000fc40000000005 */
[-C--:B------:R-:W-:Y:S01]  /*bb70*/  LEA R10, P6, R11, R2.reuse, 0x1 ;  /* 0x000000020b0a7211 */ /* 0x080fe200078c08ff */
[----:B------:R-:W-:Y:S02]  /*bb80*/  VIADD R14, R13, UR6 ;  /* 0x000000060d0e7c36 */ /* 0x000fe40008000000 */
[----:B------:R0:W-:Y:S01]  /*bb90*/  @P1 STG.E.U16 desc[UR10][R6.64], R5 ;  /* 0x0000000506001986 */ /* 0x0001e2000c10150a */
[-C--:B------:R-:W-:Y:S01]  /*bba0*/  LEA R4, P1, R12, R2.reuse, 0x1 ;  /* 0x000000020c047211 */ /* 0x080fe200078208ff */
[----:B------:R-:W-:Y:S01]  /*bbb0*/  VIADD R15, R14, UR6 ;  /* 0x000000060e0f7c36 */ /* 0x000fe20008000000 */
[-C--:B------:R-:W-:Y:S02]  /*bbc0*/  LEA.HI.X.SX32 R11, R11, R3.reuse, 0x1, P6 ;  /* 0x000000030b0b7211 */ /* 0x080fe400030f0eff */
[----:B-1----:R-:W-:Y:S01]  /*bbd0*/  LEA R8, P6, R13, R2, 0x1 ;  /* 0x000000020d087211 */ /* 0x002fe200078c08ff */
[----:B------:R-:W-:Y:S02]  /*bbe0*/  VIADD R16, R15, UR6 ;  /* 0x000000060f107c36 */ /* 0x000fe40008000000 */
[----:B------:R1:W-:Y:S01]  /*bbf0*/  @P5 STG.E.U16 desc[UR10][R10.64], R21 ;  /* 0x000000150a005986 */ /* 0x0003e2000c10150a */
[----:B------:R-:W-:-:S02]  /*bc00*/  LEA.HI.X.SX32 R9, R13, R3, 0x1, P6 ;  /* 0x000000030d097211 */ /* 0x000fc400030f0eff */
[-C--:B0-----:R-:W-:Y:S02]  /*bc10*/  LEA.HI.X.SX32 R5, R12, R3.reuse, 0x1, P1 ;  /* 0x000000030c057211 */ /* 0x081fe400008f0eff */
[CC--:B------:R-:W-:Y:S02]  /*bc20*/  LEA R6, P1, R15.reuse, R2.reuse, 0x1 ;  /* 0x000000020f067211 */ /* 0x0c0fe400078208ff */
[----:B------:R-:W-:Y:S02]  /*bc30*/  LEA R12, P6, R14, R2, 0x1 ;  /* 0x000000020e0c7211 */ /* 0x000fe400078c08ff */
[----:B------:R-:W-:Y:S02]  /*bc40*/  LEA.HI.X.SX32 R7, R15, R3, 0x1, P1 ;  /* 0x000000030f077211 */ /* 0x000fe400008f0eff */
[----:B------:R-:W-:Y:S02]  /*bc50*/  ISETP.LT.AND P1, PT, R17, UR15, !P0 ;  /* 0x0000000f11007c0c */ /* 0x000fe4000c721270 */
[----:B------:R-:W-:-:S02]  /*bc60*/  ISETP.LT.AND P0, PT, R0, UR15, !P0 ;  /* 0x0000000f00007c0c */ /* 0x000fc4000c701270 */
[----:B------:R-:W-:Y:S02]  /*bc70*/  PRMT R0, R21, 0x7632, R0 ;  /* 0x0000763215007816 */ /* 0x000fe40000000000 */
[----:B------:R-:W-:Y:S02]  /*bc80*/  LEA.HI.X.SX32 R13, R14, R3, 0x1, P6 ;  /* 0x000000030e0d7211 */ /* 0x000fe400030f0eff */
[----:B-1----:R-:W-:Y:S01]  /*bc90*/  PRMT R11, R22, 0x7632, R11 ;  /* 0x00007632160b7816 */ /* 0x002fe2000000000b */
[----:B------:R0:W-:Y:S01]  /*bca0*/  @P4 STG.E.U16 desc[UR10][R4.64], R0 ;  /* 0x0000000004004986 */ /* 0x0001e2000c10150a */
[----:B------:R-:W-:-:S03]  /*bcb0*/  LEA R2, P6, R16, R2, 0x1 ;  /* 0x0000000210027211 */ /* 0x000fc600078c08ff */
[----:B------:R0:W-:Y:S01]  /*bcc0*/  @P3 STG.E.U16 desc[UR10][R8.64], R22 ;  /* 0x0000001608003986 */ /* 0x0001e2000c10150a */
[----:B------:R-:W-:-:S03]  /*bcd0*/  LEA.HI.X.SX32 R3, R16, R3, 0x1, P6 ;  /* 0x0000000310037211 */ /* 0x000fc600030f0eff */
[----:B------:R0:W-:Y:S04]  /*bce0*/  @P2 STG.E.U16 desc[UR10][R12.64], R11 ;  /* 0x0000000b0c002986 */ /* 0x0001e8000c10150a */
[----:B------:R0:W-:Y:S01]  /*bcf0*/  @P1 STG.E.U16 desc[UR10][R6.64], R23 ;  /* 0x0000001706001986 */ /* 0x0001e2000c10150a */
[----:B------:R-:W-:Y:S05]  /*bd00*/  @!P0 EXIT ;  /* 0x000000000000894d */ /* 0x000fea0003800000 */
[----:B0-----:R-:W-:-:S05]  /*bd10*/  PRMT R23, R23, 0x7632, R23 ;  /* 0x0000763217177816 */ /* 0x001fca0000000017 */
[----:B------:R-:W-:Y:S01]  /*bd20*/  STG.E.U16 desc[UR10][R2.64], R23 ;  /* 0x0000001702007986 */ /* 0x000fe2000c10150a */
[----:B------:R-:W-:Y:S05]  /*bd30*/  EXIT ;  /* 0x000000000000794d */ /* 0x000fea0003800000 */
.L_x_3:
[----:B------:R-:W-:-:S00]  /*bd40*/  BRA `(.L_x_3) ;  /* 0xfffffffc00fc7947 */ /* 0x000fc0000383ffff */
[----:B------:R-:W-:-:S00]  /*bd50*/  NOP ;  /* 0x0000000000007918 */ /* 0x000fc00000000000 */
        /* <DEDUP_REMOVED lines=10> */
.L_x_4:


//--------------------- .nv.shared.matmul_kernel  --------------------------
	.section	.nv.shared.matmul_kernel,"aw",@nobits
	.sectionflags	@""
	.align	16
	.zero		1024


//--------------------- .nv.shared.reserved.0     --------------------------
	.section	.nv.shared.reserved.0,"aw",@nobits
	.weak		__nv_reservedSMEM_offset_0_alias
	.size		__nv_reservedSMEM_offset_0_alias, 0, 64
	.other		__nv_reservedSMEM_offset_0_alias,@"STO_CUDA_RESERVED_SHARED STV_DEFAULT"
__nv_reservedSMEM_offset_0_alias:
	.zero		0
	.zero		64


//--------------------- .nv.constant0.matmul_kernel --------------------------
	.section	.nv.constant0.matmul_kernel,"a",@progbits
	.sectionflags	@""
	.align	4
.nv.constant0.matmul_kernel:
	.zero		976


//--------------------- SYMBOLS --------------------------

	.type		.nv.reservedSmem.offset0,@object
	.size		.nv.reservedSmem.offset0,0x4
	.type		.nv.reservedSmem.cap,@object
	.size		.nv.reservedSmem.cap,0x4
